//
// Generated by NVIDIA NVVM Compiler
//
// Compiler Build ID: CL-36424714
// Cuda compilation tools, release 13.0, V13.0.88
// Based on NVVM 20.0.0
//

.version 9.0
.target sm_100
.address_size 64

	// .globl	_Z14softmax_kernelPKfPfPKmim

.visible .entry _Z14softmax_kernelPKfPfPKmim(
	.param .u64 .ptr .align 1 _Z14softmax_kernelPKfPfPKmim_param_0,
	.param .u64 .ptr .align 1 _Z14softmax_kernelPKfPfPKmim_param_1,
	.param .u64 .ptr .align 1 _Z14softmax_kernelPKfPfPKmim_param_2,
	.param .u32 _Z14softmax_kernelPKfPfPKmim_param_3,
	.param .u64 _Z14softmax_kernelPKfPfPKmim_param_4
)
{
	.reg .pred 	%p<85>;
	.reg .b32 	%r<78>;
	.reg .b32 	%f<446>;
	.reg .b64 	%rd<474>;

	ld.param.u64 	%rd138, [_Z14softmax_kernelPKfPfPKmim_param_0];
	ld.param.u64 	%rd139, [_Z14softmax_kernelPKfPfPKmim_param_1];
	ld.param.u64 	%rd140, [_Z14softmax_kernelPKfPfPKmim_param_2];
	ld.param.u32 	%r19, [_Z14softmax_kernelPKfPfPKmim_param_3];
	ld.param.u64 	%rd136, [_Z14softmax_kernelPKfPfPKmim_param_4];
	cvta.to.global.u64 	%rd1, %rd139;
	cvta.to.global.u64 	%rd2, %rd138;
	cvta.to.global.u64 	%rd3, %rd140;
	setp.eq.s64 	%p1, %rd136, 0;
	mov.b64 	%rd444, 1;
	@%p1 bra 	$L__BB0_12;
	and.b64  	%rd4, %rd136, 15;
	setp.lt.u64 	%p2, %rd136, 16;
	mov.b64 	%rd444, 1;
	mov.b64 	%rd436, 0;
	@%p2 bra 	$L__BB0_4;
	and.b64  	%rd436, %rd136, -16;
	add.s64 	%rd429, %rd3, 64;
	mov.b64 	%rd444, 1;
	mov.u64 	%rd430, %rd436;
$L__BB0_3:
	.pragma "nounroll";
	ld.global.u64 	%rd145, [%rd429+-64];
	mul.lo.s64 	%rd146, %rd145, %rd444;
	ld.global.u64 	%rd147, [%rd429+-56];
	mul.lo.s64 	%rd148, %rd147, %rd146;
	ld.global.u64 	%rd149, [%rd429+-48];
	mul.lo.s64 	%rd150, %rd149, %rd148;
	ld.global.u64 	%rd151, [%rd429+-40];
	mul.lo.s64 	%rd152, %rd151, %rd150;
	ld.global.u64 	%rd153, [%rd429+-32];
	mul.lo.s64 	%rd154, %rd153, %rd152;
	ld.global.u64 	%rd155, [%rd429+-24];
	mul.lo.s64 	%rd156, %rd155, %rd154;
	ld.global.u64 	%rd157, [%rd429+-16];
	mul.lo.s64 	%rd158, %rd157, %rd156;
	ld.global.u64 	%rd159, [%rd429+-8];
	mul.lo.s64 	%rd160, %rd159, %rd158;
	ld.global.u64 	%rd161, [%rd429];
	mul.lo.s64 	%rd162, %rd161, %rd160;
	ld.global.u64 	%rd163, [%rd429+8];
	mul.lo.s64 	%rd164, %rd163, %rd162;
	ld.global.u64 	%rd165, [%rd429+16];
	mul.lo.s64 	%rd166, %rd165, %rd164;
	ld.global.u64 	%rd167, [%rd429+24];
	mul.lo.s64 	%rd168, %rd167, %rd166;
	ld.global.u64 	%rd169, [%rd429+32];
	mul.lo.s64 	%rd170, %rd169, %rd168;
	ld.global.u64 	%rd171, [%rd429+40];
	mul.lo.s64 	%rd172, %rd171, %rd170;
	ld.global.u64 	%rd173, [%rd429+48];
	mul.lo.s64 	%rd174, %rd173, %rd172;
	ld.global.u64 	%rd175, [%rd429+56];
	mul.lo.s64 	%rd444, %rd175, %rd174;
	add.s64 	%rd430, %rd430, -16;
	add.s64 	%rd429, %rd429, 128;
	setp.ne.s64 	%p3, %rd430, 0;
	@%p3 bra 	$L__BB0_3;
$L__BB0_4:
	setp.eq.s64 	%p4, %rd4, 0;
	@%p4 bra 	$L__BB0_12;
	and.b64  	%rd16, %rd136, 7;
	setp.lt.u64 	%p5, %rd4, 8;
	@%p5 bra 	$L__BB0_7;
	shl.b64 	%rd177, %rd436, 3;
	add.s64 	%rd178, %rd3, %rd177;
	ld.global.u64 	%rd179, [%rd178];
	mul.lo.s64 	%rd180, %rd179, %rd444;
	add.s64 	%rd181, %rd177, 8;
	and.b64  	%rd182, %rd181, 34359738360;
	add.s64 	%rd183, %rd3, %rd182;
	ld.global.u64 	%rd184, [%rd183];
	mul.lo.s64 	%rd185, %rd184, %rd180;
	add.s64 	%rd186, %rd177, 16;
	and.b64  	%rd187, %rd186, 34359738360;
	add.s64 	%rd188, %rd3, %rd187;
	ld.global.u64 	%rd189, [%rd188];
	mul.lo.s64 	%rd190, %rd189, %rd185;
	add.s64 	%rd191, %rd177, 24;
	and.b64  	%rd192, %rd191, 34359738360;
	add.s64 	%rd193, %rd3, %rd192;
	ld.global.u64 	%rd194, [%rd193];
	mul.lo.s64 	%rd195, %rd194, %rd190;
	add.s64 	%rd196, %rd177, 32;
	and.b64  	%rd197, %rd196, 34359738360;
	add.s64 	%rd198, %rd3, %rd197;
	ld.global.u64 	%rd199, [%rd198];
	mul.lo.s64 	%rd200, %rd199, %rd195;
	add.s64 	%rd201, %rd177, 40;
	and.b64  	%rd202, %rd201, 34359738360;
	add.s64 	%rd203, %rd3, %rd202;
	ld.global.u64 	%rd204, [%rd203];
	mul.lo.s64 	%rd205, %rd204, %rd200;
	add.s64 	%rd206, %rd177, 48;
	and.b64  	%rd207, %rd206, 34359738360;
	add.s64 	%rd208, %rd3, %rd207;
	ld.global.u64 	%rd209, [%rd208];
	mul.lo.s64 	%rd210, %rd209, %rd205;
	add.s64 	%rd211, %rd177, 56;
	and.b64  	%rd212, %rd211, 34359738360;
	add.s64 	%rd213, %rd3, %rd212;
	ld.global.u64 	%rd214, [%rd213];
	mul.lo.s64 	%rd444, %rd214, %rd210;
	add.s64 	%rd215, %rd436, 8;
	and.b64  	%rd436, %rd215, 4294967295;
$L__BB0_7:
	setp.eq.s64 	%p6, %rd16, 0;
	@%p6 bra 	$L__BB0_12;
	and.b64  	%rd441, %rd136, 3;
	setp.lt.u64 	%p7, %rd16, 4;
	@%p7 bra 	$L__BB0_10;
	shl.b64 	%rd217, %rd436, 3;
	add.s64 	%rd218, %rd3, %rd217;
	ld.global.u64 	%rd219, [%rd218];
	mul.lo.s64 	%rd220, %rd219, %rd444;
	add.s64 	%rd221, %rd217, 8;
	and.b64  	%rd222, %rd221, 34359738360;
	add.s64 	%rd223, %rd3, %rd222;
	ld.global.u64 	%rd224, [%rd223];
	mul.lo.s64 	%rd225, %rd224, %rd220;
	add.s64 	%rd226, %rd217, 16;
	and.b64  	%rd227, %rd226, 34359738360;
	add.s64 	%rd228, %rd3, %rd227;
	ld.global.u64 	%rd229, [%rd228];
	mul.lo.s64 	%rd230, %rd229, %rd225;
	add.s64 	%rd231, %rd217, 24;
	and.b64  	%rd232, %rd231, 34359738360;
	add.s64 	%rd233, %rd3, %rd232;
	ld.global.u64 	%rd234, [%rd233];
	mul.lo.s64 	%rd444, %rd234, %rd230;
	add.s64 	%rd235, %rd436, 4;
	and.b64  	%rd436, %rd235, 4294967295;
$L__BB0_10:
	setp.eq.s64 	%p8, %rd441, 0;
	@%p8 bra 	$L__BB0_12;
$L__BB0_11:
	.pragma "nounroll";
	shl.b64 	%rd236, %rd436, 3;
	add.s64 	%rd237, %rd3, %rd236;
	ld.global.u64 	%rd238, [%rd237];
	mul.lo.s64 	%rd444, %rd238, %rd444;
	add.s64 	%rd239, %rd436, 1;
	and.b64  	%rd436, %rd239, 4294967295;
	add.s64 	%rd441, %rd441, -1;
	setp.ne.s64 	%p9, %rd441, 0;
	@%p9 bra 	$L__BB0_11;
$L__BB0_12:
	mul.wide.s32 	%rd241, %r19, 8;
	add.s64 	%rd242, %rd3, %rd241;
	ld.global.u64 	%rd35, [%rd242];
	setp.lt.s32 	%p10, %r19, 1;
	mov.b64 	%rd453, 1;
	@%p10 bra 	$L__BB0_25;
	and.b32  	%r1, %r19, 15;
	setp.lt.u32 	%p11, %r19, 16;
	mov.b64 	%rd453, 1;
	mov.b32 	%r72, 0;
	@%p11 bra 	$L__BB0_16;
	and.b32  	%r72, %r19, 2147483632;
	neg.s32 	%r76, %r72;
	add.s64 	%rd454, %rd3, 64;
	mov.b64 	%rd453, 1;
$L__BB0_15:
	.pragma "nounroll";
	ld.global.u64 	%rd246, [%rd454+-64];
	mul.lo.s64 	%rd247, %rd246, %rd453;
	ld.global.u64 	%rd248, [%rd454+-56];
	mul.lo.s64 	%rd249, %rd248, %rd247;
	ld.global.u64 	%rd250, [%rd454+-48];
	mul.lo.s64 	%rd251, %rd250, %rd249;
	ld.global.u64 	%rd252, [%rd454+-40];
	mul.lo.s64 	%rd253, %rd252, %rd251;
	ld.global.u64 	%rd254, [%rd454+-32];
	mul.lo.s64 	%rd255, %rd254, %rd253;
	ld.global.u64 	%rd256, [%rd454+-24];
	mul.lo.s64 	%rd257, %rd256, %rd255;
	ld.global.u64 	%rd258, [%rd454+-16];
	mul.lo.s64 	%rd259, %rd258, %rd257;
	ld.global.u64 	%rd260, [%rd454+-8];
	mul.lo.s64 	%rd261, %rd260, %rd259;
	ld.global.u64 	%rd262, [%rd454];
	mul.lo.s64 	%rd263, %rd262, %rd261;
	ld.global.u64 	%rd264, [%rd454+8];
	mul.lo.s64 	%rd265, %rd264, %rd263;
	ld.global.u64 	%rd266, [%rd454+16];
	mul.lo.s64 	%rd267, %rd266, %rd265;
	ld.global.u64 	%rd268, [%rd454+24];
	mul.lo.s64 	%rd269, %rd268, %rd267;
	ld.global.u64 	%rd270, [%rd454+32];
	mul.lo.s64 	%rd271, %rd270, %rd269;
	ld.global.u64 	%rd272, [%rd454+40];
	mul.lo.s64 	%rd273, %rd272, %rd271;
	ld.global.u64 	%rd274, [%rd454+48];
	mul.lo.s64 	%rd275, %rd274, %rd273;
	ld.global.u64 	%rd276, [%rd454+56];
	mul.lo.s64 	%rd453, %rd276, %rd275;
	add.s32 	%r76, %r76, 16;
	add.s64 	%rd454, %rd454, 128;
	setp.eq.s32 	%p12, %r76, 0;
	@%p12 bra 	$L__BB0_16;
	bra.uni 	$L__BB0_15;
$L__BB0_16:
	setp.eq.s32 	%p13, %r1, 0;
	@%p13 bra 	$L__BB0_25;
	and.b32  	%r5, %r19, 7;
	setp.lt.u32 	%p14, %r1, 8;
	@%p14 bra 	$L__BB0_19;
	mul.wide.u32 	%rd278, %r72, 8;
	add.s64 	%rd279, %rd3, %rd278;
	ld.global.u64 	%rd280, [%rd279];
	mul.lo.s64 	%rd281, %rd280, %rd453;
	ld.global.u64 	%rd282, [%rd279+8];
	mul.lo.s64 	%rd283, %rd282, %rd281;
	ld.global.u64 	%rd284, [%rd279+16];
	mul.lo.s64 	%rd285, %rd284, %rd283;
	ld.global.u64 	%rd286, [%rd279+24];
	mul.lo.s64 	%rd287, %rd286, %rd285;
	ld.global.u64 	%rd288, [%rd279+32];
	mul.lo.s64 	%rd289, %rd288, %rd287;
	ld.global.u64 	%rd290, [%rd279+40];
	mul.lo.s64 	%rd291, %rd290, %rd289;
	ld.global.u64 	%rd292, [%rd279+48];
	mul.lo.s64 	%rd293, %rd292, %rd291;
	ld.global.u64 	%rd294, [%rd279+56];
	mul.lo.s64 	%rd453, %rd294, %rd293;
	add.s32 	%r72, %r72, 8;
$L__BB0_19:
	setp.eq.s32 	%p15, %r5, 0;
	@%p15 bra 	$L__BB0_25;
	and.b32  	%r8, %r19, 3;
	setp.lt.u32 	%p16, %r5, 4;
	@%p16 bra 	$L__BB0_22;
	mul.wide.u32 	%rd296, %r72, 8;
	add.s64 	%rd297, %rd3, %rd296;
	ld.global.u64 	%rd298, [%rd297];
	mul.lo.s64 	%rd299, %rd298, %rd453;
	ld.global.u64 	%rd300, [%rd297+8];
	mul.lo.s64 	%rd301, %rd300, %rd299;
	ld.global.u64 	%rd302, [%rd297+16];
	mul.lo.s64 	%rd303, %rd302, %rd301;
	ld.global.u64 	%rd304, [%rd297+24];
	mul.lo.s64 	%rd453, %rd304, %rd303;
	add.s32 	%r72, %r72, 4;
$L__BB0_22:
	setp.eq.s32 	%p17, %r8, 0;
	@%p17 bra 	$L__BB0_25;
	mul.wide.u32 	%rd305, %r72, 8;
	add.s64 	%rd451, %rd3, %rd305;
	neg.s32 	%r75, %r8;
$L__BB0_24:
	.pragma "nounroll";
	ld.global.u64 	%rd306, [%rd451];
	mul.lo.s64 	%rd453, %rd306, %rd453;
	add.s64 	%rd451, %rd451, 8;
	add.s32 	%r75, %r75, 1;
	setp.ne.s32 	%p18, %r75, 0;
	@%p18 bra 	$L__BB0_24;
$L__BB0_25:
	add.s32 	%r77, %r19, 1;
	cvt.s64.s32 	%rd456, %r77;
	setp.le.u64 	%p19, %rd136, %rd456;
	mov.b64 	%rd458, 1;
	@%p19 bra 	$L__BB0_28;
	mov.b64 	%rd458, 1;
$L__BB0_27:
	shl.b64 	%rd309, %rd456, 3;
	add.s64 	%rd310, %rd3, %rd309;
	ld.global.u64 	%rd311, [%rd310];
	mul.lo.s64 	%rd458, %rd311, %rd458;
	add.s32 	%r77, %r77, 1;
	cvt.s64.s32 	%rd456, %r77;
	setp.gt.u64 	%p20, %rd136, %rd456;
	@%p20 bra 	$L__BB0_27;
$L__BB0_28:
	mul.lo.s64 	%rd312, %rd458, %rd453;
	mov.u32 	%r21, %tid.x;
	mov.u32 	%r22, %ntid.x;
	mov.u32 	%r23, %ctaid.x;
	mad.lo.s32 	%r24, %r23, %r22, %r21;
	cvt.s64.s32 	%rd61, %r24;
	setp.le.u64 	%p21, %rd312, %rd61;
	@%p21 bra 	$L__BB0_136;
	or.b64  	%rd313, %rd61, %rd458;
	and.b64  	%rd314, %rd313, -4294967296;
	setp.ne.s64 	%p22, %rd314, 0;
	@%p22 bra 	$L__BB0_31;
	cvt.u32.u64 	%r25, %rd458;
	cvt.u32.u64 	%r26, %rd61;
	rem.u32 	%r27, %r26, %r25;
	cvt.u64.u32 	%rd459, %r27;
	bra.uni 	$L__BB0_32;
$L__BB0_31:
	rem.u64 	%rd459, %rd61, %rd458;
$L__BB0_32:
	sub.s64 	%rd315, %rd61, %rd459;
	mad.lo.s64 	%rd65, %rd315, %rd35, %rd459;
	setp.eq.s64 	%p23, %rd35, 0;
	mov.f32 	%f416, 0fFF800000;
	@%p23 bra 	$L__BB0_73;
	and.b64  	%rd66, %rd35, 7;
	setp.lt.u64 	%p24, %rd35, 8;
	mov.f32 	%f416, 0fFF800000;
	mov.b64 	%rd460, 0;
	@%p24 bra 	$L__BB0_52;
	and.b64  	%rd460, %rd35, -8;
	mov.f32 	%f416, 0fFF800000;
	mov.b64 	%rd464, 0;
	mov.u64 	%rd463, %rd460;
$L__BB0_35:
	.pragma "nounroll";
	mad.lo.s64 	%rd85, %rd464, %rd458, %rd65;
	setp.ge.u64 	%p25, %rd85, %rd444;
	@%p25 bra 	$L__BB0_37;
	shl.b64 	%rd318, %rd85, 2;
	add.s64 	%rd319, %rd2, %rd318;
	ld.global.f32 	%f79, [%rd319];
	max.f32 	%f416, %f416, %f79;
$L__BB0_37:
	add.s64 	%rd86, %rd85, %rd458;
	setp.ge.u64 	%p26, %rd86, %rd444;
	@%p26 bra 	$L__BB0_39;
	shl.b64 	%rd320, %rd86, 2;
	add.s64 	%rd321, %rd2, %rd320;
	ld.global.f32 	%f80, [%rd321];
	max.f32 	%f416, %f416, %f80;
$L__BB0_39:
	add.s64 	%rd87, %rd86, %rd458;
	setp.ge.u64 	%p27, %rd87, %rd444;
	@%p27 bra 	$L__BB0_41;
	shl.b64 	%rd322, %rd87, 2;
	add.s64 	%rd323, %rd2, %rd322;
	ld.global.f32 	%f81, [%rd323];
	max.f32 	%f416, %f416, %f81;
$L__BB0_41:
	add.s64 	%rd88, %rd87, %rd458;
	setp.ge.u64 	%p28, %rd88, %rd444;
	@%p28 bra 	$L__BB0_43;
	shl.b64 	%rd324, %rd88, 2;
	add.s64 	%rd325, %rd2, %rd324;
	ld.global.f32 	%f82, [%rd325];
	max.f32 	%f416, %f416, %f82;
$L__BB0_43:
	add.s64 	%rd89, %rd88, %rd458;
	setp.ge.u64 	%p29, %rd89, %rd444;
	@%p29 bra 	$L__BB0_45;
	shl.b64 	%rd326, %rd89, 2;
	add.s64 	%rd327, %rd2, %rd326;
	ld.global.f32 	%f83, [%rd327];
	max.f32 	%f416, %f416, %f83;
$L__BB0_45:
	add.s64 	%rd90, %rd89, %rd458;
	setp.ge.u64 	%p30, %rd90, %rd444;
	@%p30 bra 	$L__BB0_47;
	shl.b64 	%rd328, %rd90, 2;
	add.s64 	%rd329, %rd2, %rd328;
	ld.global.f32 	%f84, [%rd329];
	max.f32 	%f416, %f416, %f84;
$L__BB0_47:
	add.s64 	%rd91, %rd90, %rd458;
	setp.ge.u64 	%p31, %rd91, %rd444;
	@%p31 bra 	$L__BB0_49;
	shl.b64 	%rd330, %rd91, 2;
	add.s64 	%rd331, %rd2, %rd330;
	ld.global.f32 	%f85, [%rd331];
	max.f32 	%f416, %f416, %f85;
$L__BB0_49:
	add.s64 	%rd92, %rd91, %rd458;
	setp.ge.u64 	%p32, %rd92, %rd444;
	@%p32 bra 	$L__BB0_51;
	shl.b64 	%rd332, %rd92, 2;
	add.s64 	%rd333, %rd2, %rd332;
	ld.global.f32 	%f86, [%rd333];
	max.f32 	%f416, %f416, %f86;
$L__BB0_51:
	add.s64 	%rd464, %rd464, 8;
	add.s64 	%rd463, %rd463, -8;
	setp.eq.s64 	%p33, %rd463, 0;
	@%p33 bra 	$L__BB0_52;
	bra.uni 	$L__BB0_35;
$L__BB0_52:
	setp.eq.s64 	%p34, %rd66, 0;
	@%p34 bra 	$L__BB0_73;
	and.b64  	%rd69, %rd35, 3;
	setp.lt.u64 	%p35, %rd66, 4;
	@%p35 bra 	$L__BB0_63;
	mad.lo.s64 	%rd70, %rd460, %rd458, %rd65;
	setp.ge.u64 	%p36, %rd70, %rd444;
	@%p36 bra 	$L__BB0_56;
	shl.b64 	%rd334, %rd70, 2;
	add.s64 	%rd335, %rd2, %rd334;
	ld.global.f32 	%f88, [%rd335];
	max.f32 	%f416, %f416, %f88;
$L__BB0_56:
	add.s64 	%rd336, %rd460, 1;
	and.b64  	%rd337, %rd336, 4294967295;
	mad.lo.s64 	%rd71, %rd337, %rd458, %rd65;
	setp.ge.u64 	%p37, %rd71, %rd444;
	@%p37 bra 	$L__BB0_58;
	shl.b64 	%rd338, %rd71, 2;
	add.s64 	%rd339, %rd2, %rd338;
	ld.global.f32 	%f89, [%rd339];
	max.f32 	%f416, %f416, %f89;
$L__BB0_58:
	add.s64 	%rd340, %rd460, 2;
	and.b64  	%rd341, %rd340, 4294967295;
	mad.lo.s64 	%rd72, %rd341, %rd458, %rd65;
	setp.ge.u64 	%p38, %rd72, %rd444;
	@%p38 bra 	$L__BB0_60;
	shl.b64 	%rd342, %rd72, 2;
	add.s64 	%rd343, %rd2, %rd342;
	ld.global.f32 	%f90, [%rd343];
	max.f32 	%f416, %f416, %f90;
$L__BB0_60:
	add.s64 	%rd344, %rd460, 3;
	and.b64  	%rd345, %rd344, 4294967295;
	mad.lo.s64 	%rd73, %rd345, %rd458, %rd65;
	setp.ge.u64 	%p39, %rd73, %rd444;
	@%p39 bra 	$L__BB0_62;
	shl.b64 	%rd346, %rd73, 2;
	add.s64 	%rd347, %rd2, %rd346;
	ld.global.f32 	%f91, [%rd347];
	max.f32 	%f416, %f416, %f91;
$L__BB0_62:
	add.s64 	%rd348, %rd460, 4;
	and.b64  	%rd460, %rd348, 4294967295;
$L__BB0_63:
	setp.eq.s64 	%p40, %rd69, 0;
	@%p40 bra 	$L__BB0_73;
	setp.eq.s64 	%p41, %rd69, 1;
	@%p41 bra 	$L__BB0_70;
	mad.lo.s64 	%rd76, %rd460, %rd458, %rd65;
	setp.ge.u64 	%p42, %rd76, %rd444;
	@%p42 bra 	$L__BB0_67;
	shl.b64 	%rd349, %rd76, 2;
	add.s64 	%rd350, %rd2, %rd349;
	ld.global.f32 	%f93, [%rd350];
	max.f32 	%f416, %f416, %f93;
$L__BB0_67:
	add.s64 	%rd351, %rd460, 1;
	and.b64  	%rd352, %rd351, 4294967295;
	mad.lo.s64 	%rd77, %rd352, %rd458, %rd65;
	setp.ge.u64 	%p43, %rd77, %rd444;
	@%p43 bra 	$L__BB0_69;
	shl.b64 	%rd353, %rd77, 2;
	add.s64 	%rd354, %rd2, %rd353;
	ld.global.f32 	%f94, [%rd354];
	max.f32 	%f416, %f416, %f94;
$L__BB0_69:
	add.s64 	%rd355, %rd460, 2;
	and.b64  	%rd460, %rd355, 4294967295;
$L__BB0_70:
	and.b64  	%rd356, %rd35, 1;
	setp.eq.b64 	%p44, %rd356, 1;
	not.pred 	%p45, %p44;
	@%p45 bra 	$L__BB0_73;
	mad.lo.s64 	%rd80, %rd460, %rd458, %rd65;
	setp.ge.u64 	%p46, %rd80, %rd444;
	@%p46 bra 	$L__BB0_73;
	shl.b64 	%rd357, %rd80, 2;
	add.s64 	%rd358, %rd2, %rd357;
	ld.global.f32 	%f95, [%rd358];
	max.f32 	%f416, %f416, %f95;
$L__BB0_73:
	setp.eq.s64 	%p47, %rd35, 0;
	mov.f32 	%f438, 0f00000000;
	@%p47 bra 	$L__BB0_114;
	and.b64  	%rd81, %rd35, 7;
	setp.lt.u64 	%p48, %rd35, 8;
	mov.f32 	%f438, 0f00000000;
	mov.b64 	%rd465, 0;
	@%p48 bra 	$L__BB0_93;
	and.b64  	%rd465, %rd35, -8;
	mov.f32 	%f438, 0f00000000;
	mov.b64 	%rd469, 0;
	mov.u64 	%rd468, %rd465;
$L__BB0_76:
	.pragma "nounroll";
	mad.lo.s64 	%rd112, %rd469, %rd458, %rd65;
	setp.ge.u64 	%p49, %rd112, %rd444;
	@%p49 bra 	$L__BB0_78;
	shl.b64 	%rd361, %rd112, 2;
	add.s64 	%rd362, %rd2, %rd361;
	ld.global.f32 	%f100, [%rd362];
	sub.f32 	%f101, %f100, %f416;
	fma.rn.f32 	%f102, %f101, 0f3BBB989D, 0f3F000000;
	cvt.sat.f32.f32 	%f103, %f102;
	mov.f32 	%f104, 0f4B400001;
	mov.f32 	%f105, 0f437C0000;
	fma.rm.f32 	%f106, %f103, %f105, %f104;
	add.f32 	%f107, %f106, 0fCB40007F;
	neg.f32 	%f108, %f107;
	fma.rn.f32 	%f109, %f101, 0f3FB8AA3B, %f108;
	fma.rn.f32 	%f110, %f101, 0f32A57060, %f109;
	mov.b32 	%r28, %f106;
	shl.b32 	%r29, %r28, 23;
	mov.b32 	%f111, %r29;
	ex2.approx.ftz.f32 	%f112, %f110;
	fma.rn.f32 	%f438, %f112, %f111, %f438;
$L__BB0_78:
	add.s64 	%rd113, %rd112, %rd458;
	setp.ge.u64 	%p50, %rd113, %rd444;
	@%p50 bra 	$L__BB0_80;
	shl.b64 	%rd363, %rd113, 2;
	add.s64 	%rd364, %rd2, %rd363;
	ld.global.f32 	%f113, [%rd364];
	sub.f32 	%f114, %f113, %f416;
	fma.rn.f32 	%f115, %f114, 0f3BBB989D, 0f3F000000;
	cvt.sat.f32.f32 	%f116, %f115;
	mov.f32 	%f117, 0f4B400001;
	mov.f32 	%f118, 0f437C0000;
	fma.rm.f32 	%f119, %f116, %f118, %f117;
	add.f32 	%f120, %f119, 0fCB40007F;
	neg.f32 	%f121, %f120;
	fma.rn.f32 	%f122, %f114, 0f3FB8AA3B, %f121;
	fma.rn.f32 	%f123, %f114, 0f32A57060, %f122;
	mov.b32 	%r30, %f119;
	shl.b32 	%r31, %r30, 23;
	mov.b32 	%f124, %r31;
	ex2.approx.ftz.f32 	%f125, %f123;
	fma.rn.f32 	%f438, %f125, %f124, %f438;
$L__BB0_80:
	add.s64 	%rd114, %rd113, %rd458;
	setp.ge.u64 	%p51, %rd114, %rd444;
	@%p51 bra 	$L__BB0_82;
	shl.b64 	%rd365, %rd114, 2;
	add.s64 	%rd366, %rd2, %rd365;
	ld.global.f32 	%f126, [%rd366];
	sub.f32 	%f127, %f126, %f416;
	fma.rn.f32 	%f128, %f127, 0f3BBB989D, 0f3F000000;
	cvt.sat.f32.f32 	%f129, %f128;
	mov.f32 	%f130, 0f4B400001;
	mov.f32 	%f131, 0f437C0000;
	fma.rm.f32 	%f132, %f129, %f131, %f130;
	add.f32 	%f133, %f132, 0fCB40007F;
	neg.f32 	%f134, %f133;
	fma.rn.f32 	%f135, %f127, 0f3FB8AA3B, %f134;
	fma.rn.f32 	%f136, %f127, 0f32A57060, %f135;
	mov.b32 	%r32, %f132;
	shl.b32 	%r33, %r32, 23;
	mov.b32 	%f137, %r33;
	ex2.approx.ftz.f32 	%f138, %f136;
	fma.rn.f32 	%f438, %f138, %f137, %f438;
$L__BB0_82:
	add.s64 	%rd115, %rd114, %rd458;
	setp.ge.u64 	%p52, %rd115, %rd444;
	@%p52 bra 	$L__BB0_84;
	shl.b64 	%rd367, %rd115, 2;
	add.s64 	%rd368, %rd2, %rd367;
	ld.global.f32 	%f139, [%rd368];
	sub.f32 	%f140, %f139, %f416;
	fma.rn.f32 	%f141, %f140, 0f3BBB989D, 0f3F000000;
	cvt.sat.f32.f32 	%f142, %f141;
	mov.f32 	%f143, 0f4B400001;
	mov.f32 	%f144, 0f437C0000;
	fma.rm.f32 	%f145, %f142, %f144, %f143;
	add.f32 	%f146, %f145, 0fCB40007F;
	neg.f32 	%f147, %f146;
	fma.rn.f32 	%f148, %f140, 0f3FB8AA3B, %f147;
	fma.rn.f32 	%f149, %f140, 0f32A57060, %f148;
	mov.b32 	%r34, %f145;
	shl.b32 	%r35, %r34, 23;
	mov.b32 	%f150, %r35;
	ex2.approx.ftz.f32 	%f151, %f149;
	fma.rn.f32 	%f438, %f151, %f150, %f438;
$L__BB0_84:
	add.s64 	%rd116, %rd115, %rd458;
	setp.ge.u64 	%p53, %rd116, %rd444;
	@%p53 bra 	$L__BB0_86;
	shl.b64 	%rd369, %rd116, 2;
	add.s64 	%rd370, %rd2, %rd369;
	ld.global.f32 	%f152, [%rd370];
	sub.f32 	%f153, %f152, %f416;
	fma.rn.f32 	%f154, %f153, 0f3BBB989D, 0f3F000000;
	cvt.sat.f32.f32 	%f155, %f154;
	mov.f32 	%f156, 0f4B400001;
	mov.f32 	%f157, 0f437C0000;
	fma.rm.f32 	%f158, %f155, %f157, %f156;
	add.f32 	%f159, %f158, 0fCB40007F;
	neg.f32 	%f160, %f159;
	fma.rn.f32 	%f161, %f153, 0f3FB8AA3B, %f160;
	fma.rn.f32 	%f162, %f153, 0f32A57060, %f161;
	mov.b32 	%r36, %f158;
	shl.b32 	%r37, %r36, 23;
	mov.b32 	%f163, %r37;
	ex2.approx.ftz.f32 	%f164, %f162;
	fma.rn.f32 	%f438, %f164, %f163, %f438;
$L__BB0_86:
	add.s64 	%rd117, %rd116, %rd458;
	setp.ge.u64 	%p54, %rd117, %rd444;
	@%p54 bra 	$L__BB0_88;
	shl.b64 	%rd371, %rd117, 2;
	add.s64 	%rd372, %rd2, %rd371;
	ld.global.f32 	%f165, [%rd372];
	sub.f32 	%f166, %f165, %f416;
	fma.rn.f32 	%f167, %f166, 0f3BBB989D, 0f3F000000;
	cvt.sat.f32.f32 	%f168, %f167;
	mov.f32 	%f169, 0f4B400001;
	mov.f32 	%f170, 0f437C0000;
	fma.rm.f32 	%f171, %f168, %f170, %f169;
	add.f32 	%f172, %f171, 0fCB40007F;
	neg.f32 	%f173, %f172;
	fma.rn.f32 	%f174, %f166, 0f3FB8AA3B, %f173;
	fma.rn.f32 	%f175, %f166, 0f32A57060, %f174;
	mov.b32 	%r38, %f171;
	shl.b32 	%r39, %r38, 23;
	mov.b32 	%f176, %r39;
	ex2.approx.ftz.f32 	%f177, %f175;
	fma.rn.f32 	%f438, %f177, %f176, %f438;
$L__BB0_88:
	add.s64 	%rd118, %rd117, %rd458;
	setp.ge.u64 	%p55, %rd118, %rd444;
	@%p55 bra 	$L__BB0_90;
	shl.b64 	%rd373, %rd118, 2;
	add.s64 	%rd374, %rd2, %rd373;
	ld.global.f32 	%f178, [%rd374];
	sub.f32 	%f179, %f178, %f416;
	fma.rn.f32 	%f180, %f179, 0f3BBB989D, 0f3F000000;
	cvt.sat.f32.f32 	%f181, %f180;
	mov.f32 	%f182, 0f4B400001;
	mov.f32 	%f183, 0f437C0000;
	fma.rm.f32 	%f184, %f181, %f183, %f182;
	add.f32 	%f185, %f184, 0fCB40007F;
	neg.f32 	%f186, %f185;
	fma.rn.f32 	%f187, %f179, 0f3FB8AA3B, %f186;
	fma.rn.f32 	%f188, %f179, 0f32A57060, %f187;
	mov.b32 	%r40, %f184;
	shl.b32 	%r41, %r40, 23;
	mov.b32 	%f189, %r41;
	ex2.approx.ftz.f32 	%f190, %f188;
	fma.rn.f32 	%f438, %f190, %f189, %f438;
$L__BB0_90:
	add.s64 	%rd119, %rd118, %rd458;
	setp.ge.u64 	%p56, %rd119, %rd444;
	@%p56 bra 	$L__BB0_92;
	shl.b64 	%rd375, %rd119, 2;
	add.s64 	%rd376, %rd2, %rd375;
	ld.global.f32 	%f191, [%rd376];
	sub.f32 	%f192, %f191, %f416;
	fma.rn.f32 	%f193, %f192, 0f3BBB989D, 0f3F000000;
	cvt.sat.f32.f32 	%f194, %f193;
	mov.f32 	%f195, 0f4B400001;
	mov.f32 	%f196, 0f437C0000;
	fma.rm.f32 	%f197, %f194, %f196, %f195;
	add.f32 	%f198, %f197, 0fCB40007F;
	neg.f32 	%f199, %f198;
	fma.rn.f32 	%f200, %f192, 0f3FB8AA3B, %f199;
	fma.rn.f32 	%f201, %f192, 0f32A57060, %f200;
	mov.b32 	%r42, %f197;
	shl.b32 	%r43, %r42, 23;
	mov.b32 	%f202, %r43;
	ex2.approx.ftz.f32 	%f203, %f201;
	fma.rn.f32 	%f438, %f203, %f202, %f438;
$L__BB0_92:
	add.s64 	%rd469, %rd469, 8;
	add.s64 	%rd468, %rd468, -8;
	setp.eq.s64 	%p57, %rd468, 0;
	@%p57 bra 	$L__BB0_93;
	bra.uni 	$L__BB0_76;
$L__BB0_93:
	setp.eq.s64 	%p58, %rd81, 0;
	@%p58 bra 	$L__BB0_114;
	and.b64  	%rd96, %rd35, 3;
	setp.lt.u64 	%p59, %rd81, 4;
	@%p59 bra 	$L__BB0_104;
	mad.lo.s64 	%rd97, %rd465, %rd458, %rd65;
	setp.ge.u64 	%p60, %rd97, %rd444;
	@%p60 bra 	$L__BB0_97;
	shl.b64 	%rd377, %rd97, 2;
	add.s64 	%rd378, %rd2, %rd377;
	ld.global.f32 	%f205, [%rd378];
	sub.f32 	%f206, %f205, %f416;
	fma.rn.f32 	%f207, %f206, 0f3BBB989D, 0f3F000000;
	cvt.sat.f32.f32 	%f208, %f207;
	mov.f32 	%f209, 0f4B400001;
	mov.f32 	%f210, 0f437C0000;
	fma.rm.f32 	%f211, %f208, %f210, %f209;
	add.f32 	%f212, %f211, 0fCB40007F;
	neg.f32 	%f213, %f212;
	fma.rn.f32 	%f214, %f206, 0f3FB8AA3B, %f213;
	fma.rn.f32 	%f215, %f206, 0f32A57060, %f214;
	mov.b32 	%r44, %f211;
	shl.b32 	%r45, %r44, 23;
	mov.b32 	%f216, %r45;
	ex2.approx.ftz.f32 	%f217, %f215;
	fma.rn.f32 	%f438, %f217, %f216, %f438;
$L__BB0_97:
	add.s64 	%rd379, %rd465, 1;
	and.b64  	%rd380, %rd379, 4294967295;
	mad.lo.s64 	%rd98, %rd380, %rd458, %rd65;
	setp.ge.u64 	%p61, %rd98, %rd444;
	@%p61 bra 	$L__BB0_99;
	shl.b64 	%rd381, %rd98, 2;
	add.s64 	%rd382, %rd2, %rd381;
	ld.global.f32 	%f218, [%rd382];
	sub.f32 	%f219, %f218, %f416;
	fma.rn.f32 	%f220, %f219, 0f3BBB989D, 0f3F000000;
	cvt.sat.f32.f32 	%f221, %f220;
	mov.f32 	%f222, 0f4B400001;
	mov.f32 	%f223, 0f437C0000;
	fma.rm.f32 	%f224, %f221, %f223, %f222;
	add.f32 	%f225, %f224, 0fCB40007F;
	neg.f32 	%f226, %f225;
	fma.rn.f32 	%f227, %f219, 0f3FB8AA3B, %f226;
	fma.rn.f32 	%f228, %f219, 0f32A57060, %f227;
	mov.b32 	%r46, %f224;
	shl.b32 	%r47, %r46, 23;
	mov.b32 	%f229, %r47;
	ex2.approx.ftz.f32 	%f230, %f228;
	fma.rn.f32 	%f438, %f230, %f229, %f438;
$L__BB0_99:
	add.s64 	%rd383, %rd465, 2;
	and.b64  	%rd384, %rd383, 4294967295;
	mad.lo.s64 	%rd99, %rd384, %rd458, %rd65;
	setp.ge.u64 	%p62, %rd99, %rd444;
	@%p62 bra 	$L__BB0_101;
	shl.b64 	%rd385, %rd99, 2;
	add.s64 	%rd386, %rd2, %rd385;
	ld.global.f32 	%f231, [%rd386];
	sub.f32 	%f232, %f231, %f416;
	fma.rn.f32 	%f233, %f232, 0f3BBB989D, 0f3F000000;
	cvt.sat.f32.f32 	%f234, %f233;
	mov.f32 	%f235, 0f4B400001;
	mov.f32 	%f236, 0f437C0000;
	fma.rm.f32 	%f237, %f234, %f236, %f235;
	add.f32 	%f238, %f237, 0fCB40007F;
	neg.f32 	%f239, %f238;
	fma.rn.f32 	%f240, %f232, 0f3FB8AA3B, %f239;
	fma.rn.f32 	%f241, %f232, 0f32A57060, %f240;
	mov.b32 	%r48, %f237;
	shl.b32 	%r49, %r48, 23;
	mov.b32 	%f242, %r49;
	ex2.approx.ftz.f32 	%f243, %f241;
	fma.rn.f32 	%f438, %f243, %f242, %f438;
$L__BB0_101:
	add.s64 	%rd387, %rd465, 3;
	and.b64  	%rd388, %rd387, 4294967295;
	mad.lo.s64 	%rd100, %rd388, %rd458, %rd65;
	setp.ge.u64 	%p63, %rd100, %rd444;
	@%p63 bra 	$L__BB0_103;
	shl.b64 	%rd389, %rd100, 2;
	add.s64 	%rd390, %rd2, %rd389;
	ld.global.f32 	%f244, [%rd390];
	sub.f32 	%f245, %f244, %f416;
	fma.rn.f32 	%f246, %f245, 0f3BBB989D, 0f3F000000;
	cvt.sat.f32.f32 	%f247, %f246;
	mov.f32 	%f248, 0f4B400001;
	mov.f32 	%f249, 0f437C0000;
	fma.rm.f32 	%f250, %f247, %f249, %f248;
	add.f32 	%f251, %f250, 0fCB40007F;
	neg.f32 	%f252, %f251;
	fma.rn.f32 	%f253, %f245, 0f3FB8AA3B, %f252;
	fma.rn.f32 	%f254, %f245, 0f32A57060, %f253;
	mov.b32 	%r50, %f250;
	shl.b32 	%r51, %r50, 23;
	mov.b32 	%f255, %r51;
	ex2.approx.ftz.f32 	%f256, %f254;
	fma.rn.f32 	%f438, %f256, %f255, %f438;
$L__BB0_103:
	add.s64 	%rd391, %rd465, 4;
	and.b64  	%rd465, %rd391, 4294967295;
$L__BB0_104:
	setp.eq.s64 	%p64, %rd96, 0;
	@%p64 bra 	$L__BB0_114;
	setp.eq.s64 	%p65, %rd96, 1;
	@%p65 bra 	$L__BB0_111;
	mad.lo.s64 	%rd103, %rd465, %rd458, %rd65;
	setp.ge.u64 	%p66, %rd103, %rd444;
	@%p66 bra 	$L__BB0_108;
	shl.b64 	%rd392, %rd103, 2;
	add.s64 	%rd393, %rd2, %rd392;
	ld.global.f32 	%f258, [%rd393];
	sub.f32 	%f259, %f258, %f416;
	fma.rn.f32 	%f260, %f259, 0f3BBB989D, 0f3F000000;
	cvt.sat.f32.f32 	%f261, %f260;
	mov.f32 	%f262, 0f4B400001;
	mov.f32 	%f263, 0f437C0000;
	fma.rm.f32 	%f264, %f261, %f263, %f262;
	add.f32 	%f265, %f264, 0fCB40007F;
	neg.f32 	%f266, %f265;
	fma.rn.f32 	%f267, %f259, 0f3FB8AA3B, %f266;
	fma.rn.f32 	%f268, %f259, 0f32A57060, %f267;
	mov.b32 	%r52, %f264;
	shl.b32 	%r53, %r52, 23;
	mov.b32 	%f269, %r53;
	ex2.approx.ftz.f32 	%f270, %f268;
	fma.rn.f32 	%f438, %f270, %f269, %f438;
$L__BB0_108:
	add.s64 	%rd394, %rd465, 1;
	and.b64  	%rd395, %rd394, 4294967295;
	mad.lo.s64 	%rd104, %rd395, %rd458, %rd65;
	setp.ge.u64 	%p67, %rd104, %rd444;
	@%p67 bra 	$L__BB0_110;
	shl.b64 	%rd396, %rd104, 2;
	add.s64 	%rd397, %rd2, %rd396;
	ld.global.f32 	%f271, [%rd397];
	sub.f32 	%f272, %f271, %f416;
	fma.rn.f32 	%f273, %f272, 0f3BBB989D, 0f3F000000;
	cvt.sat.f32.f32 	%f274, %f273;
	mov.f32 	%f275, 0f4B400001;
	mov.f32 	%f276, 0f437C0000;
	fma.rm.f32 	%f277, %f274, %f276, %f275;
	add.f32 	%f278, %f277, 0fCB40007F;
	neg.f32 	%f279, %f278;
	fma.rn.f32 	%f280, %f272, 0f3FB8AA3B, %f279;
	fma.rn.f32 	%f281, %f272, 0f32A57060, %f280;
	mov.b32 	%r54, %f277;
	shl.b32 	%r55, %r54, 23;
	mov.b32 	%f282, %r55;
	ex2.approx.ftz.f32 	%f283, %f281;
	fma.rn.f32 	%f438, %f283, %f282, %f438;
$L__BB0_110:
	add.s64 	%rd398, %rd465, 2;
	and.b64  	%rd465, %rd398, 4294967295;
$L__BB0_111:
	and.b64  	%rd399, %rd35, 1;
	setp.eq.b64 	%p68, %rd399, 1;
	not.pred 	%p69, %p68;
	@%p69 bra 	$L__BB0_114;
	mad.lo.s64 	%rd107, %rd465, %rd458, %rd65;
	setp.ge.u64 	%p70, %rd107, %rd444;
	@%p70 bra 	$L__BB0_114;
	shl.b64 	%rd400, %rd107, 2;
	add.s64 	%rd401, %rd2, %rd400;
	ld.global.f32 	%f284, [%rd401];
	sub.f32 	%f285, %f284, %f416;
	fma.rn.f32 	%f286, %f285, 0f3BBB989D, 0f3F000000;
	cvt.sat.f32.f32 	%f287, %f286;
	mov.f32 	%f288, 0f4B400001;
	mov.f32 	%f289, 0f437C0000;
	fma.rm.f32 	%f290, %f287, %f289, %f288;
	add.f32 	%f291, %f290, 0fCB40007F;
	neg.f32 	%f292, %f291;
	fma.rn.f32 	%f293, %f285, 0f3FB8AA3B, %f292;
	fma.rn.f32 	%f294, %f285, 0f32A57060, %f293;
	mov.b32 	%r56, %f290;
	shl.b32 	%r57, %r56, 23;
	mov.b32 	%f295, %r57;
	ex2.approx.ftz.f32 	%f296, %f294;
	fma.rn.f32 	%f438, %f296, %f295, %f438;
$L__BB0_114:
	setp.eq.s64 	%p71, %rd35, 0;
	@%p71 bra 	$L__BB0_136;
	and.b64  	%rd108, %rd35, 3;
	setp.lt.u64 	%p72, %rd35, 4;
	mov.b64 	%rd472, 0;
	@%p72 bra 	$L__BB0_126;
	and.b64  	%rd472, %rd35, -4;
	mov.b64 	%rd471, 0;
	mov.u64 	%rd470, %rd472;
$L__BB0_117:
	.pragma "nounroll";
	mad.lo.s64 	%rd124, %rd471, %rd458, %rd65;
	setp.ge.u64 	%p73, %rd124, %rd444;
	@%p73 bra 	$L__BB0_119;
	shl.b64 	%rd404, %rd124, 2;
	add.s64 	%rd405, %rd2, %rd404;
	ld.global.f32 	%f297, [%rd405];
	sub.f32 	%f298, %f297, %f416;
	fma.rn.f32 	%f299, %f298, 0f3BBB989D, 0f3F000000;
	cvt.sat.f32.f32 	%f300, %f299;
	mov.f32 	%f301, 0f4B400001;
	mov.f32 	%f302, 0f437C0000;
	fma.rm.f32 	%f303, %f300, %f302, %f301;
	add.f32 	%f304, %f303, 0fCB40007F;
	neg.f32 	%f305, %f304;
	fma.rn.f32 	%f306, %f298, 0f3FB8AA3B, %f305;
	fma.rn.f32 	%f307, %f298, 0f32A57060, %f306;
	mov.b32 	%r58, %f303;
	shl.b32 	%r59, %r58, 23;
	mov.b32 	%f308, %r59;
	ex2.approx.ftz.f32 	%f309, %f307;
	mul.f32 	%f310, %f309, %f308;
	div.rn.f32 	%f311, %f310, %f438;
	add.s64 	%rd406, %rd1, %rd404;
	st.global.f32 	[%rd406], %f311;
$L__BB0_119:
	add.s64 	%rd125, %rd124, %rd458;
	setp.ge.u64 	%p74, %rd125, %rd444;
	@%p74 bra 	$L__BB0_121;
	shl.b64 	%rd407, %rd125, 2;
	add.s64 	%rd408, %rd2, %rd407;
	ld.global.f32 	%f312, [%rd408];
	sub.f32 	%f313, %f312, %f416;
	fma.rn.f32 	%f314, %f313, 0f3BBB989D, 0f3F000000;
	cvt.sat.f32.f32 	%f315, %f314;
	mov.f32 	%f316, 0f4B400001;
	mov.f32 	%f317, 0f437C0000;
	fma.rm.f32 	%f318, %f315, %f317, %f316;
	add.f32 	%f319, %f318, 0fCB40007F;
	neg.f32 	%f320, %f319;
	fma.rn.f32 	%f321, %f313, 0f3FB8AA3B, %f320;
	fma.rn.f32 	%f322, %f313, 0f32A57060, %f321;
	mov.b32 	%r60, %f318;
	shl.b32 	%r61, %r60, 23;
	mov.b32 	%f323, %r61;
	ex2.approx.ftz.f32 	%f324, %f322;
	mul.f32 	%f325, %f324, %f323;
	div.rn.f32 	%f326, %f325, %f438;
	add.s64 	%rd409, %rd1, %rd407;
	st.global.f32 	[%rd409], %f326;
$L__BB0_121:
	add.s64 	%rd126, %rd125, %rd458;
	setp.ge.u64 	%p75, %rd126, %rd444;
	@%p75 bra 	$L__BB0_123;
	shl.b64 	%rd410, %rd126, 2;
	add.s64 	%rd411, %rd2, %rd410;
	ld.global.f32 	%f327, [%rd411];
	sub.f32 	%f328, %f327, %f416;
	fma.rn.f32 	%f329, %f328, 0f3BBB989D, 0f3F000000;
	cvt.sat.f32.f32 	%f330, %f329;
	mov.f32 	%f331, 0f4B400001;
	mov.f32 	%f332, 0f437C0000;
	fma.rm.f32 	%f333, %f330, %f332, %f331;
	add.f32 	%f334, %f333, 0fCB40007F;
	neg.f32 	%f335, %f334;
	fma.rn.f32 	%f336, %f328, 0f3FB8AA3B, %f335;
	fma.rn.f32 	%f337, %f328, 0f32A57060, %f336;
	mov.b32 	%r62, %f333;
	shl.b32 	%r63, %r62, 23;
	mov.b32 	%f338, %r63;
	ex2.approx.ftz.f32 	%f339, %f337;
	mul.f32 	%f340, %f339, %f338;
	div.rn.f32 	%f341, %f340, %f438;
	add.s64 	%rd412, %rd1, %rd410;
	st.global.f32 	[%rd412], %f341;
$L__BB0_123:
	add.s64 	%rd127, %rd126, %rd458;
	setp.ge.u64 	%p76, %rd127, %rd444;
	@%p76 bra 	$L__BB0_125;
	shl.b64 	%rd413, %rd127, 2;
	add.s64 	%rd414, %rd2, %rd413;
	ld.global.f32 	%f342, [%rd414];
	sub.f32 	%f343, %f342, %f416;
	fma.rn.f32 	%f344, %f343, 0f3BBB989D, 0f3F000000;
	cvt.sat.f32.f32 	%f345, %f344;
	mov.f32 	%f346, 0f4B400001;
	mov.f32 	%f347, 0f437C0000;
	fma.rm.f32 	%f348, %f345, %f347, %f346;
	add.f32 	%f349, %f348, 0fCB40007F;
	neg.f32 	%f350, %f349;
	fma.rn.f32 	%f351, %f343, 0f3FB8AA3B, %f350;
	fma.rn.f32 	%f352, %f343, 0f32A57060, %f351;
	mov.b32 	%r64, %f348;
	shl.b32 	%r65, %r64, 23;
	mov.b32 	%f353, %r65;
	ex2.approx.ftz.f32 	%f354, %f352;
	mul.f32 	%f355, %f354, %f353;
	div.rn.f32 	%f356, %f355, %f438;
	add.s64 	%rd415, %rd1, %rd413;
	st.global.f32 	[%rd415], %f356;
$L__BB0_125:
	add.s64 	%rd471, %rd471, 4;
	add.s64 	%rd470, %rd470, -4;
	setp.ne.s64 	%p77, %rd470, 0;
	@%p77 bra 	$L__BB0_117;
$L__BB0_126:
	setp.eq.s64 	%p78, %rd108, 0;
	@%p78 bra 	$L__BB0_136;
	setp.eq.s64 	%p79, %rd108, 1;
	@%p79 bra 	$L__BB0_133;
	mad.lo.s64 	%rd131, %rd472, %rd458, %rd65;
	setp.ge.u64 	%p80, %rd131, %rd444;
	@%p80 bra 	$L__BB0_130;
	shl.b64 	%rd416, %rd131, 2;
	add.s64 	%rd417, %rd2, %rd416;
	ld.global.f32 	%f357, [%rd417];
	sub.f32 	%f358, %f357, %f416;
	fma.rn.f32 	%f359, %f358, 0f3BBB989D, 0f3F000000;
	cvt.sat.f32.f32 	%f360, %f359;
	mov.f32 	%f361, 0f4B400001;
	mov.f32 	%f362, 0f437C0000;
	fma.rm.f32 	%f363, %f360, %f362, %f361;
	add.f32 	%f364, %f363, 0fCB40007F;
	neg.f32 	%f365, %f364;
	fma.rn.f32 	%f366, %f358, 0f3FB8AA3B, %f365;
	fma.rn.f32 	%f367, %f358, 0f32A57060, %f366;
	mov.b32 	%r66, %f363;
	shl.b32 	%r67, %r66, 23;
	mov.b32 	%f368, %r67;
	ex2.approx.ftz.f32 	%f369, %f367;
	mul.f32 	%f370, %f369, %f368;
	div.rn.f32 	%f371, %f370, %f438;
	add.s64 	%rd418, %rd1, %rd416;
	st.global.f32 	[%rd418], %f371;
$L__BB0_130:
	add.s64 	%rd419, %rd472, 1;
	and.b64  	%rd420, %rd419, 4294967295;
	mad.lo.s64 	%rd132, %rd420, %rd458, %rd65;
	setp.ge.u64 	%p81, %rd132, %rd444;
	@%p81 bra 	$L__BB0_132;
	shl.b64 	%rd421, %rd132, 2;
	add.s64 	%rd422, %rd2, %rd421;
	ld.global.f32 	%f372, [%rd422];
	sub.f32 	%f373, %f372, %f416;
	fma.rn.f32 	%f374, %f373, 0f3BBB989D, 0f3F000000;
	cvt.sat.f32.f32 	%f375, %f374;
	mov.f32 	%f376, 0f4B400001;
	mov.f32 	%f377, 0f437C0000;
	fma.rm.f32 	%f378, %f375, %f377, %f376;
	add.f32 	%f379, %f378, 0fCB40007F;
	neg.f32 	%f380, %f379;
	fma.rn.f32 	%f381, %f373, 0f3FB8AA3B, %f380;
	fma.rn.f32 	%f382, %f373, 0f32A57060, %f381;
	mov.b32 	%r68, %f378;
	shl.b32 	%r69, %r68, 23;
	mov.b32 	%f383, %r69;
	ex2.approx.ftz.f32 	%f384, %f382;
	mul.f32 	%f385, %f384, %f383;
	div.rn.f32 	%f386, %f385, %f438;
	add.s64 	%rd423, %rd1, %rd421;
	st.global.f32 	[%rd423], %f386;
$L__BB0_132:
	add.s64 	%rd424, %rd472, 2;
	and.b64  	%rd472, %rd424, 4294967295;
$L__BB0_133:
	and.b64  	%rd425, %rd35, 1;
	setp.eq.b64 	%p82, %rd425, 1;
	not.pred 	%p83, %p82;
	@%p83 bra 	$L__BB0_136;
	mad.lo.s64 	%rd135, %rd472, %rd458, %rd65;
	setp.ge.u64 	%p84, %rd135, %rd444;
	@%p84 bra 	$L__BB0_136;
	shl.b64 	%rd426, %rd135, 2;
	add.s64 	%rd427, %rd2, %rd426;
	ld.global.f32 	%f387, [%rd427];
	sub.f32 	%f388, %f387, %f416;
	fma.rn.f32 	%f389, %f388, 0f3BBB989D, 0f3F000000;
	cvt.sat.f32.f32 	%f390, %f389;
	mov.f32 	%f391, 0f4B400001;
	mov.f32 	%f392, 0f437C0000;
	fma.rm.f32 	%f393, %f390, %f392, %f391;
	add.f32 	%f394, %f393, 0fCB40007F;
	neg.f32 	%f395, %f394;
	fma.rn.f32 	%f396, %f388, 0f3FB8AA3B, %f395;
	fma.rn.f32 	%f397, %f388, 0f32A57060, %f396;
	mov.b32 	%r70, %f393;
	shl.b32 	%r71, %r70, 23;
	mov.b32 	%f398, %r71;
	ex2.approx.ftz.f32 	%f399, %f397;
	mul.f32 	%f400, %f399, %f398;
	div.rn.f32 	%f401, %f400, %f438;
	add.s64 	%rd428, %rd1, %rd426;
	st.global.f32 	[%rd428], %f401;
$L__BB0_136:
	ret;

}


// ===== COMPILED SASS (sm_100) =====

	.target	sm_100

	.elftype	@"ET_EXEC"


//--------------------- .note.nv.tkinfo           --------------------------
	.section	.note.nv.tkinfo,"",@"SHT_NOTE"
	.sectionflags	@"SHF_NOTE_NV_TKINFO"
	.tkinfo
        /*0018*/ 	.word	0x00000002
        /*0030*/ 	.string	""
        /*0030*/ 	.string	"ptxas"
        /*0030*/ 	.string	"Cuda compilation tools, release 13.0, V13.0.88"
        /*0030*/ 	.string	"Build cuda_13.0.r13.0/compiler.36424714_0"
        /*0030*/ 	.string	"-arch sm_100 -m 64 "



//--------------------- .note.nv.cuinfo           --------------------------
	.section	.note.nv.cuinfo,"",@"SHT_NOTE"
	.sectionflags	@"SHF_NOTE_NV_CUINFO"
        /*0018*/ 	.short	0x0002
        /*001a*/ 	.short	0x0064
        /*001c*/ 	.short	0x0082
	.zero		2


//--------------------- .nv.info                  --------------------------
	.section	.nv.info,"",@"SHT_CUDA_INFO"
	.align	4


	//----- nvinfo : EIATTR_REGCOUNT
	.align		4
        /*0000*/ 	.byte	0x04, 0x2f
        /*0002*/ 	.short	(.L_1 - .L_0)
	.align		4
.L_0:
        /*0004*/ 	.word	index@(_Z14softmax_kernelPKfPfPKmim)
        /*0008*/ 	.word	0x00000024


	//----- nvinfo : EIATTR_FRAME_SIZE
	.align		4
.L_1:
        /*000c*/ 	.byte	0x04, 0x11
        /*000e*/ 	.short	(.L_3 - .L_2)
	.align		4
.L_2:
        /*0010*/ 	.word	index@($__internal_1_$__cuda_sm3x_div_rn_noftz_f32_slowpath)
        /*0014*/ 	.word	0x00000000


	//----- nvinfo : EIATTR_FRAME_SIZE
	.align		4
.L_3:
        /*0018*/ 	.byte	0x04, 0x11
        /*001a*/ 	.short	(.L_5 - .L_4)
	.align		4
.L_4:
        /*001c*/ 	.word	index@($__internal_0_$__cuda_sm20_rem_u64)
        /*0020*/ 	.word	0x00000000


	//----- nvinfo : EIATTR_FRAME_SIZE
	.align		4
.L_5:
        /*0024*/ 	.byte	0x04, 0x11
        /*0026*/ 	.short	(.L_7 - .L_6)
	.align		4
.L_6:
        /*0028*/ 	.word	index@(_Z14softmax_kernelPKfPfPKmim)
        /*002c*/ 	.word	0x00000000


	//----- nvinfo : EIATTR_MIN_STACK_SIZE
	.align		4
.L_7:
        /*0030*/ 	.byte	0x04, 0x12
        /*0032*/ 	.short	(.L_9 - .L_8)
	.align		4
.L_8:
        /*0034*/ 	.word	index@(_Z14softmax_kernelPKfPfPKmim)
        /*0038*/ 	.word	0x00000000
.L_9:


//--------------------- .nv.compat                --------------------------
	.section	.nv.compat,"",@"SHT_CUDA_COMPAT_INFO"
	.align	4
        /*0000*/ 	.byte	0x02, 0x09, 0x00, 0x00, 0x02, 0x02, 0x01, 0x00, 0x02, 0x05, 0x05, 0x00, 0x03, 0x07, 0x01, 0x01
        /*0010*/ 	.byte	0x02, 0x03, 0x00, 0x00, 0x02, 0x06, 0x01, 0x00, 0x04, 0x0b, 0x08, 0x00, 0x01, 0x00, 0x00, 0x00
        /*0020*/ 	.byte	0x00, 0x00, 0x00, 0x00


//--------------------- .nv.info._Z14softmax_kernelPKfPfPKmim --------------------------
	.section	.nv.info._Z14softmax_kernelPKfPfPKmim,"",@"SHT_CUDA_INFO"
	.sectionflags	@""
	.align	4


	//----- nvinfo : EIATTR_CUDA_API_VERSION
	.align		4
        /*0000*/ 	.byte	0x04, 0x37
        /*0002*/ 	.short	(.L_11 - .L_10)
.L_10:
        /*0004*/ 	.word	0x00000082


	//----- nvinfo : EIATTR_KPARAM_INFO
	.align		4
.L_11:
        /*0008*/ 	.byte	0x04, 0x17
        /*000a*/ 	.short	(.L_13 - .L_12)
.L_12:
        /*000c*/ 	.word	0x00000000
        /*0010*/ 	.short	0x0004
        /*0012*/ 	.short	0x0020
        /*0014*/ 	.byte	0x00, 0xf0, 0x21, 0x00


	//----- nvinfo : EIATTR_KPARAM_INFO
	.align		4
.L_13:
        /*0018*/ 	.byte	0x04, 0x17
        /*001a*/ 	.short	(.L_15 - .L_14)
.L_14:
        /*001c*/ 	.word	0x00000000
        /*0020*/ 	.short	0x0003
        /*0022*/ 	.short	0x0018
        /*0024*/ 	.byte	0x00, 0xf0, 0x11, 0x00


	//----- nvinfo : EIATTR_KPARAM_INFO
	.align		4
.L_15:
        /*0028*/ 	.byte	0x04, 0x17
        /*002a*/ 	.short	(.L_17 - .L_16)
.L_16:
        /*002c*/ 	.word	0x00000000
        /*0030*/ 	.short	0x0002
        /*0032*/ 	.short	0x0010
        /*0034*/ 	.byte	0x00, 0xf5, 0x21, 0x00


	//----- nvinfo : EIATTR_KPARAM_INFO
	.align		4
.L_17:
        /*0038*/ 	.byte	0x04, 0x17
        /*003a*/ 	.short	(.L_19 - .L_18)
.L_18:
        /*003c*/ 	.word	0x00000000
        /*0040*/ 	.short	0x0001
        /*0042*/ 	.short	0x0008
        /*0044*/ 	.byte	0x00, 0xf5, 0x21, 0x00


	//----- nvinfo : EIATTR_KPARAM_INFO
	.align		4
.L_19:
        /*0048*/ 	.byte	0x04, 0x17
        /*004a*/ 	.short	(.L_21 - .L_20)
.L_20:
        /*004c*/ 	.word	0x00000000
        /*0050*/ 	.short	0x0000
        /*0052*/ 	.short	0x0000
        /*0054*/ 	.byte	0x00, 0xf5, 0x21, 0x00


	//----- nvinfo : EIATTR_SPARSE_MMA_MASK
	.align		4
.L_21:
        /*0058*/ 	.byte	0x03, 0x50
        /*005a*/ 	.short	0x0000


	//----- nvinfo : EIATTR_MAXREG_COUNT
	.align		4
        /*005c*/ 	.byte	0x03, 0x1b
        /*005e*/ 	.short	0x00ff


	//----- nvinfo : EIATTR_MERCURY_ISA_VERSION
	.align		4
        /*0060*/ 	.byte	0x03, 0x5f
        /*0062*/ 	.short	0x0101


	//----- nvinfo : EIATTR_VRC_CTA_INIT_COUNT
	.align		4
        /*0064*/ 	.byte	0x02, 0x4a
	.zero		1
	.zero		1


	//----- nvinfo : EIATTR_EXIT_INSTR_OFFSETS
	.align		4
        /*0068*/ 	.byte	0x04, 0x1c
        /*006a*/ 	.short	(.L_23 - .L_22)


	//   ....[0]....
.L_22:
        /*006c*/ 	.word	0x00002240


	//   ....[1]....
        /*0070*/ 	.word	0x00005630


	//   ....[2]....
        /*0074*/ 	.word	0x000061b0


	//   ....[3]....
        /*0078*/ 	.word	0x000067d0


	//   ....[4]....
        /*007c*/ 	.word	0x00006860


	//   ....[5]....
        /*0080*/ 	.word	0x00006a90


	//----- nvinfo : EIATTR_CRS_STACK_SIZE
	.align		4
.L_23:
        /*0084*/ 	.byte	0x04, 0x1e
        /*0086*/ 	.short	(.L_25 - .L_24)
.L_24:
        /*0088*/ 	.word	0x00000000


	//----- nvinfo : EIATTR_CBANK_PARAM_SIZE
	.align		4
.L_25:
        /*008c*/ 	.byte	0x03, 0x19
        /*008e*/ 	.short	0x0028


	//----- nvinfo : EIATTR_PARAM_CBANK
	.align		4
        /*0090*/ 	.byte	0x04, 0x0a
        /*0092*/ 	.short	(.L_27 - .L_26)
	.align		4
.L_26:
        /*0094*/ 	.word	index@(.nv.constant0._Z14softmax_kernelPKfPfPKmim)
        /*0098*/ 	.short	0x0380
        /*009a*/ 	.short	0x0028


	//----- nvinfo : EIATTR_SW_WAR
	.align		4
.L_27:
        /*009c*/ 	.byte	0x04, 0x36
        /*009e*/ 	.short	(.L_29 - .L_28)
.L_28:
        /*00a0*/ 	.word	0x00000008
.L_29:


//--------------------- .nv.callgraph             --------------------------
	.section	.nv.callgraph,"",@"SHT_CUDA_CALLGRAPH"
	.align	4
	.sectionentsize	8
	.align		4
        /*0000*/ 	.word	0x00000000
	.align		4
        /*0004*/ 	.word	0xffffffff
	.align		4
        /*0008*/ 	.word	0x00000000
	.align		4
        /*000c*/ 	.word	0xfffffffe
	.align		4
        /*0010*/ 	.word	0x00000000
	.align		4
        /*0014*/ 	.word	0xfffffffd
	.align		4
        /*0018*/ 	.word	0x00000000
	.align		4
        /*001c*/ 	.word	0xfffffffc


//--------------------- .text._Z14softmax_kernelPKfPfPKmim --------------------------
	.section	.text._Z14softmax_kernelPKfPfPKmim,"ax",@progbits
	.align	128
        .global         _Z14softmax_kernelPKfPfPKmim
        .type           _Z14softmax_kernelPKfPfPKmim,@function
        .size           _Z14softmax_kernelPKfPfPKmim,(.L_x_71 - _Z14softmax_kernelPKfPfPKmim)
        .other          _Z14softmax_kernelPKfPfPKmim,@"STO_CUDA_ENTRY STV_DEFAULT"
_Z14softmax_kernelPKfPfPKmim:
.text._Z14softmax_kernelPKfPfPKmim:
[----:B------:R-:W-:Y:S01]  /*0000*/  LDC R1, c[0x0][0x37c] ;  /* 0x0000df00ff017b82 */ /* 0x000fe20000000800 */
[----:B------:R-:W0:Y:S01]  /*0010*/  LDCU.64 UR18, c[0x0][0x3a0] ;  /* 0x00007400ff1277ac */ /* 0x000e220008000a00 */
[----:B------:R-:W-:Y:S02]  /*0020*/  HFMA2 R12, -RZ, RZ, 0, 5.9604644775390625e-08 ;  /* 0x00000001ff0c7431 */ /* 0x000fe400000001ff */
[----:B------:R-:W-:Y:S01]  /*0030*/  IMAD.MOV.U32 R10, RZ, RZ, RZ ;  /* 0x000000ffff0a7224 */ /* 0x000fe200078e00ff */
[----:B------:R-:W1:Y:S01]  /*0040*/  LDCU.64 UR16, c[0x0][0x358] ;  /* 0x00006b00ff1077ac */ /* 0x000e620008000a00 */
[----:B0-----:R-:W-:-:S04]  /*0050*/  UISETP.NE.U32.AND UP0, UPT, UR18, URZ, UPT ;  /* 0x000000ff1200728c */ /* 0x001fc8000bf05070 */
[----:B------:R-:W-:-:S09]  /*0060*/  UISETP.NE.AND.EX UP0, UPT, UR19, URZ, UPT, UP0 ;  /* 0x000000ff1300728c */ /* 0x000fd2000bf05300 */
[----:B-1----:R-:W-:Y:S05]  /*0070*/  BRA.U !UP0, `(.L_x_0) ;  /* 0x0000001108ac7547 */ /* 0x002fea000b800000 */
[----:B------:R-:W-:Y:S01]  /*0080*/  UISETP.GE.U32.AND UP0, UPT, UR18, 0x10, UPT ;  /* 0x000000101200788c */ /* 0x000fe2000bf06070 */
[----:B------:R-:W-:Y:S01]  /*0090*/  MOV R12, 0x1 ;  /* 0x00000001000c7802 */ /* 0x000fe20000000f00 */
[----:B------:R-:W-:Y:S01]  /*00a0*/  ULOP3.LUT UR10, UR18, 0xf, URZ, 0xc0, !UPT ;  /* 0x0000000f120a7892 */ /* 0x000fe2000f8ec0ff */
[----:B------:R-:W-:Y:S01]  /*00b0*/  IMAD.MOV.U32 R10, RZ, RZ, RZ ;  /* 0x000000ffff0a7224 */ /* 0x000fe200078e00ff */
[----:B------:R-:W-:Y:S02]  /*00c0*/  UISETP.GE.U32.AND.EX UP0, UPT, UR19, URZ, UPT, UP0 ;  /* 0x000000ff1300728c */ /* 0x000fe4000bf06100 */
[----:B------:R-:W-:Y:S01]  /*00d0*/  UISETP.NE.U32.AND UP1, UPT, UR10, URZ, UPT ;  /* 0x000000ff0a00728c */ /* 0x000fe2000bf25070 */
[----:B------:R-:W-:Y:S01]  /*00e0*/  UMOV UR4, URZ ;  /* 0x000000ff00047c82 */ /* 0x000fe20008000000 */
[----:B------:R-:W-:Y:S02]  /*00f0*/  UMOV UR6, URZ ;  /* 0x000000ff00067c82 */ /* 0x000fe40008000000 */
[----:B------:R-:W-:-:S03]  /*0100*/  UISETP.NE.AND.EX UP1, UPT, URZ, URZ, UPT, UP1 ;  /* 0x000000ffff00728c */ /* 0x000fc6000bf25310 */
[----:B------:R-:W-:Y:S08]  /*0110*/  BRA.U !UP0, `(.L_x_1) ;  /* 0x0000000508887547 */ /* 0x000ff0000b800000 */
[----:B------:R-:W0:Y:S01]  /*0120*/  LDCU.64 UR8, c[0x0][0x390] ;  /* 0x00007200ff0877ac */ /* 0x000e220008000a00 */
[----:B------:R-:W-:Y:S02]  /*0130*/  HFMA2 R12, -RZ, RZ, 0, 5.9604644775390625e-08 ;  /* 0x00000001ff0c7431 */ /* 0x000fe400000001ff */
[----:B------:R-:W-:Y:S01]  /*0140*/  IMAD.MOV.U32 R10, RZ, RZ, RZ ;  /* 0x000000ffff0a7224 */ /* 0x000fe200078e00ff */
[----:B------:R-:W1:Y:S01]  /*0150*/  LDCU UR6, c[0x0][0x3a4] ;  /* 0x00007480ff0677ac */ /* 0x000e620008000800 */
[----:B------:R-:W-:Y:S02]  /*0160*/  ULOP3.LUT UR4, UR18, 0xfffffff0, URZ, 0xc0, !UPT ;  /* 0xfffffff012047892 */ /* 0x000fe4000f8ec0ff */
[----:B0-----:R-:W-:-:S04]  /*0170*/  UIADD3 UR5, UP0, UPT, UR8, 0x40, URZ ;  /* 0x0000004008057890 */ /* 0x001fc8000ff1e0ff */
[----:B------:R-:W-:Y:S02]  /*0180*/  UIADD3.X UR7, UPT, UPT, URZ, UR9, URZ, UP0, !UPT ;  /* 0x00000009ff077290 */ /* 0x000fe400087fe4ff */
[----:B------:R-:W-:Y:S01]  /*0190*/  MOV R2, UR5 ;  /* 0x0000000500027c02 */ /* 0x000fe20008000f00 */
[----:B------:R-:W-:-:S03]  /*01a0*/  UMOV UR5, UR4 ;  /* 0x0000000400057c82 */ /* 0x000fc60008000000 */
[----:B------:R-:W-:Y:S01]  /*01b0*/  IMAD.U32 R3, RZ, RZ, UR7 ;  /* 0x00000007ff037e24 */ /* 0x000fe2000f8e00ff */
[----:B-1----:R-:W-:-:S06]  /*01c0*/  UMOV UR7, UR6 ;  /* 0x0000000600077c82 */ /* 0x002fcc0008000000 */
.L_x_2:
[----:B------:R-:W2:Y:S04]  /*01d0*/  LDG.E.64 R26, desc[UR16][R2.64+-0x40] ;  /* 0xffffc010021a7981 */ /* 0x000ea8000c1e1b00 */
[----:B------:R-:W3:Y:S04]  /*01e0*/  LDG.E.64 R24, desc[UR16][R2.64+-0x38] ;  /* 0xffffc81002187981 */ /* 0x000ee8000c1e1b00 */
[----:B------:R-:W4:Y:S04]  /*01f0*/  LDG.E.64 R22, desc[UR16][R2.64+-0x30] ;  /* 0xffffd01002167981 */ /* 0x000f28000c1e1b00 */
[----:B------:R-:W5:Y:S04]  /*0200*/  LDG.E.64 R20, desc[UR16][R2.64+-0x28] ;  /* 0xffffd81002147981 */ /* 0x000f68000c1e1b00 */
[----:B------:R-:W5:Y:S04]  /*0210*/  LDG.E.64 R18, desc[UR16][R2.64+-0x20] ;  /* 0xffffe01002127981 */ /* 0x000f68000c1e1b00 */
[----:B------:R-:W5:Y:S04]  /*0220*/  LDG.E.64 R16, desc[UR16][R2.64+-0x18] ;  /* 0xffffe81002107981 */ /* 0x000f68000c1e1b00 */
[----:B------:R-:W5:Y:S04]  /*0230*/  LDG.E.64 R4, desc[UR16][R2.64+-0x10] ;  /* 0xfffff01002047981 */ /* 0x000f68000c1e1b00 */
[----:B------:R-:W5:Y:S04]  /*0240*/  LDG.E.64 R6, desc[UR16][R2.64+-0x8] ;  /* 0xfffff81002067981 */ /* 0x000f68000c1e1b00 */
[----:B------:R-:W5:Y:S04]  /*0250*/  LDG.E.64 R8, desc[UR16][R2.64] ;  /* 0x0000001002087981 */ /* 0x000f68000c1e1b00 */
[----:B------:R-:W5:Y:S01]  /*0260*/  LDG.E.64 R14, desc[UR16][R2.64+0x8] ;  /* 0x00000810020e7981 */ /* 0x000f62000c1e1b00 */
[----:B--2---:R-:W-:-:S02]  /*0270*/  IMAD R11, R27, R12, RZ ;  /* 0x0000000c1b0b7224 */ /* 0x004fc400078e02ff */
[----:B------:R-:W-:-:S04]  /*0280*/  IMAD.WIDE.U32 R12, R26, R12, RZ ;  /* 0x0000000c1a0c7225 */ /* 0x000fc800078e00ff */
[----:B------:R-:W-:Y:S02]  /*0290*/  IMAD R11, R26, R10, R11 ;  /* 0x0000000a1a0b7224 */ /* 0x000fe400078e020b */
[----:B---3--:R-:W-:-:S03]  /*02a0*/  IMAD R0, R25, R12, RZ ;  /* 0x0000000c19007224 */ /* 0x008fc600078e02ff */
[----:B------:R-:W-:Y:S02]  /*02b0*/  IADD3 R13, PT, PT, R13, R11, RZ ;  /* 0x0000000b0d0d7210 */ /* 0x000fe40007ffe0ff */
[----:B------:R-:W2:Y:S03]  /*02c0*/  LDG.E.64 R10, desc[UR16][R2.64+0x10] ;  /* 0x00001010020a7981 */ /* 0x000ea6000c1e1b00 */
[C---:B------:R-:W-:Y:S02]  /*02d0*/  IMAD R27, R24.reuse, R13, R0 ;  /* 0x0000000d181b7224 */ /* 0x040fe400078e0200 */
[----:B------:R-:W-:Y:S02]  /*02e0*/  IMAD.WIDE.U32 R24, R24, R12, RZ ;  /* 0x0000000c18187225 */ /* 0x000fe400078e00ff */
[----:B------:R-:W3:Y:S02]  /*02f0*/  LDG.E.64 R12, desc[UR16][R2.64+0x18] ;  /* 0x00001810020c7981 */ /* 0x000ee4000c1e1b00 */
[----:B------:R-:W-:-:S02]  /*0300*/  IMAD.IADD R25, R25, 0x1, R27 ;  /* 0x0000000119197824 */ /* 0x000fc400078e021b */
[----:B----4-:R-:W-:-:S04]  /*0310*/  IMAD R0, R23, R24, RZ ;  /* 0x0000001817007224 */ /* 0x010fc800078e02ff */
[C---:B------:R-:W-:Y:S02]  /*0320*/  IMAD R27, R22.reuse, R25, R0 ;  /* 0x00000019161b7224 */ /* 0x040fe400078e0200 */
[----:B------:R-:W-:Y:S02]  /*0330*/  IMAD.WIDE.U32 R24, R22, R24, RZ ;  /* 0x0000001816187225 */ /* 0x000fe400078e00ff */
[----:B------:R-:W4:Y:S02]  /*0340*/  LDG.E.64 R22, desc[UR16][R2.64+0x20] ;  /* 0x0000201002167981 */ /* 0x000f24000c1e1b00 */
[----:B-----5:R-:W-:Y:S01]  /*0350*/  IMAD R0, R21, R24, RZ ;  /* 0x0000001815007224 */ /* 0x020fe200078e02ff */
[----:B------:R-:W-:-:S05]  /*0360*/  IADD3 R25, PT, PT, R25, R27, RZ ;  /* 0x0000001b19197210 */ /* 0x000fca0007ffe0ff */
[C---:B------:R-:W-:Y:S02]  /*0370*/  IMAD R27, R20.reuse, R25, R0 ;  /* 0x00000019141b7224 */ /* 0x040fe400078e0200 */
[----:B------:R-:W-:Y:S02]  /*0380*/  IMAD.WIDE.U32 R24, R20, R24, RZ ;  /* 0x0000001814187225 */ /* 0x000fe400078e00ff */
[----:B------:R-:W5:Y:S02]  /*0390*/  LDG.E.64 R20, desc[UR16][R2.64+0x28] ;  /* 0x0000281002147981 */ /* 0x000f64000c1e1b00 */
[----:B------:R-:W-:Y:S02]  /*03a0*/  IMAD.IADD R25, R25, 0x1, R27 ;  /* 0x0000000119197824 */ /* 0x000fe400078e021b */
[----:B------:R-:W-:-:S04]  /*03b0*/  IMAD R0, R19, R24, RZ ;  /* 0x0000001813007224 */ /* 0x000fc800078e02ff */
[C---:B------:R-:W-:Y:S02]  /*03c0*/  IMAD R27, R18.reuse, R25, R0 ;  /* 0x00000019121b7224 */ /* 0x040fe400078e0200 */
[----:B------:R-:W-:Y:S02]  /*03d0*/  IMAD.WIDE.U32 R24, R18, R24, RZ ;  /* 0x0000001812187225 */ /* 0x000fe400078e00ff */
[----:B------:R-:W5:Y:S02]  /*03e0*/  LDG.E.64 R18, desc[UR16][R2.64+0x30] ;  /* 0x0000301002127981 */ /* 0x000f64000c1e1b00 */
[----:B------:R-:W-:Y:S01]  /*03f0*/  IMAD R0, R17, R24, RZ ;  /* 0x0000001811007224 */ /* 0x000fe200078e02ff */
[----:B------:R-:W-:-:S05]  /*0400*/  IADD3 R25, PT, PT, R25, R27, RZ ;  /* 0x0000001b19197210 */ /* 0x000fca0007ffe0ff */
[C---:B------:R-:W-:Y:S02]  /*0410*/  IMAD R27, R16.reuse, R25, R0 ;  /* 0x00000019101b7224 */ /* 0x040fe400078e0200 */
[----:B------:R-:W-:Y:S02]  /*0420*/  IMAD.WIDE.U32 R24, R16, R24, RZ ;  /* 0x0000001810187225 */ /* 0x000fe400078e00ff */
[----:B------:R0:W5:Y:S02]  /*0430*/  LDG.E.64 R16, desc[UR16][R2.64+0x38] ;  /* 0x0000381002107981 */ /* 0x000164000c1e1b00 */
[----:B------:R-:W-:Y:S02]  /*0440*/  IMAD.IADD R25, R25, 0x1, R27 ;  /* 0x0000000119197824 */ /* 0x000fe400078e021b */
[----:B------:R-:W-:-:S04]  /*0450*/  IMAD R0, R5, R24, RZ ;  /* 0x0000001805007224 */ /* 0x000fc800078e02ff */
[C---:B------:R-:W-:Y:S02]  /*0460*/  IMAD R25, R4.reuse, R25, R0 ;  /* 0x0000001904197224 */ /* 0x040fe400078e0200 */
[----:B------:R-:W-:-:S04]  /*0470*/  IMAD.WIDE.U32 R4, R4, R24, RZ ;  /* 0x0000001804047225 */ /* 0x000fc800078e00ff */
[-C--:B------:R-:W-:Y:S01]  /*0480*/  IMAD R0, R7, R4.reuse, RZ ;  /* 0x0000000407007224 */ /* 0x080fe200078e02ff */
[----:B------:R-:W-:Y:S01]  /*0490*/  IADD3 R25, PT, PT, R5, R25, RZ ;  /* 0x0000001905197210 */ /* 0x000fe20007ffe0ff */
[----:B------:R-:W-:-:S04]  /*04a0*/  IMAD.WIDE.U32 R4, R6, R4, RZ ;  /* 0x0000000406047225 */ /* 0x000fc800078e00ff */
[----:B------:R-:W-:Y:S02]  /*04b0*/  IMAD R7, R6, R25, R0 ;  /* 0x0000001906077224 */ /* 0x000fe400078e0200 */
[-C--:B------:R-:W-:Y:S02]  /*04c0*/  IMAD R0, R9, R4.reuse, RZ ;  /* 0x0000000409007224 */ /* 0x080fe400078e02ff */
[----:B------:R-:W-:Y:S02]  /*04d0*/  IMAD.IADD R7, R5, 0x1, R7 ;  /* 0x0000000105077824 */ /* 0x000fe400078e0207 */
[----:B------:R-:W-:-:S04]  /*04e0*/  IMAD.WIDE.U32 R4, R8, R4, RZ ;  /* 0x0000000408047225 */ /* 0x000fc800078e00ff */
[----:B------:R-:W-:Y:S02]  /*04f0*/  IMAD R7, R8, R7, R0 ;  /* 0x0000000708077224 */ /* 0x000fe400078e0200 */
[----:B------:R-:W-:-:S03]  /*0500*/  IMAD R0, R15, R4, RZ ;  /* 0x000000040f007224 */ /* 0x000fc600078e02ff */
[----:B------:R-:W-:Y:S01]  /*0510*/  IADD3 R7, PT, PT, R5, R7, RZ ;  /* 0x0000000705077210 */ /* 0x000fe20007ffe0ff */
[----:B------:R-:W-:-:S04]  /*0520*/  IMAD.WIDE.U32 R4, R14, R4, RZ ;  /* 0x000000040e047225 */ /* 0x000fc800078e00ff */
[----:B------:R-:W-:-:S04]  /*0530*/  IMAD R7, R14, R7, R0 ;  /* 0x000000070e077224 */ /* 0x000fc800078e0200 */
[----:B------:R-:W-:Y:S01]  /*0540*/  IMAD.IADD R7, R5, 0x1, R7 ;  /* 0x0000000105077824 */ /* 0x000fe200078e0207 */
[----:B------:R-:W-:-:S04]  /*0550*/  UIADD3 UR5, UP0, UPT, UR5, -0x10, URZ ;  /* 0xfffffff005057890 */ /* 0x000fc8000ff1e0ff */
[----:B------:R-:W-:Y:S02]  /*0560*/  UIADD3.X UR7, UPT, UPT, UR7, -0x1, URZ, UP0, !UPT ;  /* 0xffffffff07077890 */ /* 0x000fe400087fe4ff */
[----:B------:R-:W-:-:S04]  /*0570*/  UISETP.NE.U32.AND UP0, UPT, UR5, URZ, UPT ;  /* 0x000000ff0500728c */ /* 0x000fc8000bf05070 */
[----:B------:R-:W-:Y:S01]  /*0580*/  UISETP.NE.AND.EX UP0, UPT, UR7, URZ, UPT, UP0 ;  /* 0x000000ff0700728c */ /* 0x000fe2000bf05300 */
[----:B0-----:R-:W-:-:S05]  /*0590*/  IADD3 R2, P0, PT, R2, 0x80, RZ ;  /* 0x0000008002027810 */ /* 0x001fca0007f1e0ff */
[----:B------:R-:W-:Y:S02]  /*05a0*/  IMAD.X R3, RZ, RZ, R3, P0 ;  /* 0x000000ffff037224 */ /* 0x000fe400000e0603 */
[-C--:B--2---:R-:W-:Y:S02]  /*05b0*/  IMAD R0, R11, R4.reuse, RZ ;  /* 0x000000040b007224 */ /* 0x084fe400078e02ff */
[----:B------:R-:W-:-:S04]  /*05c0*/  IMAD.WIDE.U32 R4, R10, R4, RZ ;  /* 0x000000040a047225 */ /* 0x000fc800078e00ff */
[----:B------:R-:W-:Y:S02]  /*05d0*/  IMAD R7, R10, R7, R0 ;  /* 0x000000070a077224 */ /* 0x000fe400078e0200 */
[----:B---3--:R-:W-:-:S03]  /*05e0*/  IMAD R0, R13, R4, RZ ;  /* 0x000000040d007224 */ /* 0x008fc600078e02ff */
[----:B------:R-:W-:Y:S01]  /*05f0*/  IADD3 R7, PT, PT, R5, R7, RZ ;  /* 0x0000000705077210 */ /* 0x000fe20007ffe0ff */
[----:B------:R-:W-:-:S04]  /*0600*/  IMAD.WIDE.U32 R4, R12, R4, RZ ;  /* 0x000000040c047225 */ /* 0x000fc800078e00ff */
[----:B------:R-:W-:Y:S02]  /*0610*/  IMAD R7, R12, R7, R0 ;  /* 0x000000070c077224 */ /* 0x000fe400078e0200 */
[-C--:B----4-:R-:W-:Y:S02]  /*0620*/  IMAD R0, R23, R4.reuse, RZ ;  /* 0x0000000417007224 */ /* 0x090fe400078e02ff */
[----:B------:R-:W-:Y:S02]  /*0630*/  IMAD.IADD R7, R5, 0x1, R7 ;  /* 0x0000000105077824 */ /* 0x000fe400078e0207 */
[----:B------:R-:W-:-:S04]  /*0640*/  IMAD.WIDE.U32 R4, R22, R4, RZ ;  /* 0x0000000416047225 */ /* 0x000fc800078e00ff */
[----:B------:R-:W-:Y:S02]  /*0650*/  IMAD R7, R22, R7, R0 ;  /* 0x0000000716077224 */ /* 0x000fe400078e0200 */
[----:B-----5:R-:W-:-:S03]  /*0660*/  IMAD R0, R21, R4, RZ ;  /* 0x0000000415007224 */ /* 0x020fc600078e02ff */
[----:B------:R-:W-:Y:S01]  /*0670*/  IADD3 R7, PT, PT, R5, R7, RZ ;  /* 0x0000000705077210 */ /* 0x000fe20007ffe0ff */
[----:B------:R-:W-:-:S04]  /*0680*/  IMAD.WIDE.U32 R4, R20, R4, RZ ;  /* 0x0000000414047225 */ /* 0x000fc800078e00ff */
[----:B------:R-:W-:-:S04]  /*0690*/  IMAD R7, R20, R7, R0 ;  /* 0x0000000714077224 */ /* 0x000fc800078e0200 */
[----:B------:R-:W-:Y:S02]  /*06a0*/  IMAD.IADD R7, R5, 0x1, R7 ;  /* 0x0000000105077824 */ /* 0x000fe400078e0207 */
[-C--:B------:R-:W-:Y:S02]  /*06b0*/  IMAD R0, R19, R4.reuse, RZ ;  /* 0x0000000413007224 */ /* 0x080fe400078e02ff */
[----:B------:R-:W-:-:S04]  /*06c0*/  IMAD.WIDE.U32 R4, R18, R4, RZ ;  /* 0x0000000412047225 */ /* 0x000fc800078e00ff */
[----:B------:R-:W-:-:S05]  /*06d0*/  IMAD R7, R18, R7, R0 ;  /* 0x0000000712077224 */ /* 0x000fca00078e0200 */
[----:B------:R-:W-:Y:S01]  /*06e0*/  IADD3 R5, PT, PT, R5, R7, RZ ;  /* 0x0000000705057210 */ /* 0x000fe20007ffe0ff */
[-C--:B------:R-:W-:Y:S02]  /*06f0*/  IMAD R0, R17, R4.reuse, RZ ;  /* 0x0000000411007224 */ /* 0x080fe400078e02ff */
[----:B------:R-:W-:-:S04]  /*0700*/  IMAD.WIDE.U32 R12, R16, R4, RZ ;  /* 0x00000004100c7225 */ /* 0x000fc800078e00ff */
[----:B------:R-:W-:-:S05]  /*0710*/  IMAD R5, R16, R5, R0 ;  /* 0x0000000510057224 */ /* 0x000fca00078e0200 */
[----:B------:R-:W-:Y:S01]  /*0720*/  IADD3 R10, PT, PT, R13, R5, RZ ;  /* 0x000000050d0a7210 */ /* 0x000fe20007ffe0ff */
[----:B------:R-:W-:Y:S06]  /*0730*/  BRA.U UP0, `(.L_x_2) ;  /* 0xfffffff900a47547 */ /* 0x000fec000b83ffff */
.L_x_1:
[----:B------:R-:W-:Y:S05]  /*0740*/  BRA.U !UP1, `(.L_x_0) ;  /* 0x0000000909f87547 */ /* 0x000fea000b800000 */
[----:B------:R-:W-:Y:S02]  /*0750*/  UISETP.GE.U32.AND UP1, UPT, UR10, 0x8, UPT ;  /* 0x000000080a00788c */ /* 0x000fe4000bf26070 */
[----:B------:R-:W-:Y:S02]  /*0760*/  ULOP3.LUT UR25, UR18, 0x7, URZ, 0xc0, !UPT ;  /* 0x0000000712197892 */ /* 0x000fe4000f8ec0ff */
[----:B------:R-:W-:Y:S02]  /*0770*/  UISETP.GE.U32.AND.EX UP1, UPT, URZ, URZ, UPT, UP1 ;  /* 0x000000ffff00728c */ /* 0x000fe4000bf26110 */
[----:B------:R-:W-:-:S04]  /*0780*/  UISETP.NE.U32.AND UP0, UPT, UR25, URZ, UPT ;  /* 0x000000ff1900728c */ /* 0x000fc8000bf05070 */
[----:B------:R-:W-:-:S03]  /*0790*/  UISETP.NE.AND.EX UP0, UPT, URZ, URZ, UPT, UP0 ;  /* 0x000000ffff00728c */ /* 0x000fc6000bf05300 */
[----:B------:R-:W-:Y:S08]  /*07a0*/  BRA.U !UP1, `(.L_x_3) ;  /* 0x0000000509a47547 */ /* 0x000ff0000b800000 */
[----:B------:R-:W0:Y:S01]  /*07b0*/  LDCU.64 UR8, c[0x0][0x390] ;  /* 0x00007200ff0877ac */ /* 0x000e220008000a00 */
[----:B------:R-:W-:Y:S02]  /*07c0*/  USHF.L.U32 UR5, UR4, 0x3, URZ ;  /* 0x0000000304057899 */ /* 0x000fe400080006ff */
[----:B------:R-:W-:Y:S02]  /*07d0*/  USHF.L.U64.HI UR23, UR4, 0x3, UR6 ;  /* 0x0000000304177899 */ /* 0x000fe40008010206 */
[----:B------:R-:W-:Y:S02]  /*07e0*/  UIADD3 UR21, UP6, UPT, UR5, 0x8, URZ ;  /* 0x0000000805157890 */ /* 0x000fe4000ffde0ff */
[----:B------:R-:W-:Y:S02]  /*07f0*/  UIADD3 UR6, UP3, UPT, UR5, 0x20, URZ ;  /* 0x0000002005067890 */ /* 0x000fe4000ff7e0ff */
[----:B------:R-:W-:Y:S02]  /*0800*/  UIADD3.X UR22, UPT, UPT, URZ, UR23, URZ, UP6, !UPT ;  /* 0x00000017ff167290 */ /* 0x000fe4000b7fe4ff */
[----:B------:R-:W-:-:S02]  /*0810*/  ULOP3.LUT UR21, UR21, 0xfffffff8, URZ, 0xc0, !UPT ;  /* 0xfffffff815157892 */ /* 0x000fc4000f8ec0ff */
[----:B------:R-:W-:Y:S02]  /*0820*/  UIADD3.X UR13, UPT, UPT, URZ, UR23, URZ, UP3, !UPT ;  /* 0x00000017ff0d7290 */ /* 0x000fe40009ffe4ff */
[----:B0-----:R-:W-:Y:S02]  /*0830*/  UIADD3 UR12, UP1, UPT, UR5, UR8, URZ ;  /* 0x00000008050c7290 */ /* 0x001fe4000ff3e0ff */
[----:B------:R-:W-:Y:S02]  /*0840*/  ULOP3.LUT UR22, UR22, 0x7, URZ, 0xc0, !UPT ;  /* 0x0000000716167892 */ /* 0x000fe4000f8ec0ff */
[----:B------:R-:W-:Y:S02]  /*0850*/  UIADD3.X UR24, UPT, UPT, UR23, UR9, URZ, UP1, !UPT ;  /* 0x0000000917187290 */ /* 0x000fe40008ffe4ff */
[----:B------:R-:W-:Y:S01]  /*0860*/  UIADD3 UR21, UP3, UPT, UR21, UR8, URZ ;  /* 0x0000000815157290 */ /* 0x000fe2000ff7e0ff */
[----:B------:R-:W-:Y:S01]  /*0870*/  IMAD.U32 R20, RZ, RZ, UR12 ;  /* 0x0000000cff147e24 */ /* 0x000fe2000f8e00ff */
[----:B------:R-:W-:-:S02]  /*0880*/  UIADD3 UR10, UP5, UPT, UR5, 0x10, URZ ;  /* 0x00000010050a7890 */ /* 0x000fc4000ffbe0ff */
[----:B------:R-:W-:Y:S01]  /*0890*/  MOV R21, UR24 ;  /* 0x0000001800157c02 */ /* 0x000fe20008000f00 */
[----:B------:R-:W-:Y:S02]  /*08a0*/  UIADD3.X UR22, UPT, UPT, UR22, UR9, URZ, UP3, !UPT ;  /* 0x0000000916167290 */ /* 0x000fe40009ffe4ff */
[----:B------:R-:W-:Y:S02]  /*08b0*/  UIADD3 UR11, UP2, UPT, UR5, 0x28, URZ ;  /* 0x00000028050b7890 */ /* 0x000fe4000ff5e0ff */
[----:B------:R-:W-:Y:S01]  /*08c0*/  UIADD3.X UR20, UPT, UPT, URZ, UR23, URZ, UP5, !UPT ;  /* 0x00000017ff147290 */ /* 0x000fe2000affe4ff */
[----:B------:R-:W2:Y:S01]  /*08d0*/  LDG.E.64 R20, desc[UR16][R20.64] ;  /* 0x0000001014147981 */ /* 0x000ea2000c1e1b00 */
[----:B------:R-:W-:Y:S01]  /*08e0*/  ULOP3.LUT UR10, UR10, 0xfffffff8, URZ, 0xc0, !UPT ;  /* 0xfffffff80a0a7892 */ /* 0x000fe2000f8ec0ff */
[----:B------:R-:W-:Y:S01]  /*08f0*/  IMAD.U32 R18, RZ, RZ, UR21 ;  /* 0x00000015ff127e24 */ /* 0x000fe2000f8e00ff */
[----:B------:R-:W-:Y:S01]  /*0900*/  UIADD3.X UR12, UPT, UPT, URZ, UR23, URZ, UP2, !UPT ;  /* 0x00000017ff0c7290 */ /* 0x000fe200097fe4ff */
[----:B------:R-:W-:Y:S01]  /*0910*/  MOV R19, UR22 ;  /* 0x0000001600137c02 */ /* 0x000fe20008000f00 */
[----:B------:R-:W-:-:S02]  /*0920*/  UIADD3 UR14, UP4, UPT, UR5, 0x18, URZ ;  /* 0x00000018050e7890 */ /* 0x000fc4000ff9e0ff */
[----:B------:R-:W-:Y:S02]  /*0930*/  ULOP3.LUT UR20, UR20, 0x7, URZ, 0xc0, !UPT ;  /* 0x0000000714147892 */ /* 0x000fe4000f8ec0ff */
[----:B------:R-:W-:Y:S01]  /*0940*/  UIADD3 UR10, UP2, UPT, UR10, UR8, URZ ;  /* 0x000000080a0a7290 */ /* 0x000fe2000ff5e0ff */
[----:B------:R-:W3:Y:S01]  /*0950*/  LDG.E.64 R18, desc[UR16][R18.64] ;  /* 0x0000001012127981 */ /* 0x000ee2000c1e1b00 */
[----:B------:R-:W-:Y:S02]  /*0960*/  UIADD3.X UR15, UPT, UPT, URZ, UR23, URZ, UP4, !UPT ;  /* 0x00000017ff0f7290 */ /* 0x000fe4000a7fe4ff */
[----:B------:R-:W-:Y:S02]  /*0970*/  ULOP3.LUT UR14, UR14, 0xfffffff8, URZ, 0xc0, !UPT ;  /* 0xfffffff80e0e7892 */ /* 0x000fe4000f8ec0ff */
[----:B------:R-:W-:Y:S02]  /*0980*/  UIADD3.X UR20, UPT, UPT, UR20, UR9, URZ, UP2, !UPT ;  /* 0x0000000914147290 */ /* 0x000fe400097fe4ff */
[----:B------:R-:W-:-:S02]  /*0990*/  ULOP3.LUT UR15, UR15, 0x7, URZ, 0xc0, !UPT ;  /* 0x000000070f0f7892 */ /* 0x000fc4000f8ec0ff */
[----:B------:R-:W-:Y:S01]  /*09a0*/  UIADD3 UR14, UP2, UPT, UR14, UR8, URZ ;  /* 0x000000080e0e7290 */ /* 0x000fe2000ff5e0ff */
[----:B------:R-:W-:Y:S01]  /*09b0*/  IMAD.U32 R16, RZ, RZ, UR10 ;  /* 0x0000000aff107e24 */ /* 0x000fe2000f8e00ff */
[----:B------:R-:W-:Y:S01]  /*09c0*/  MOV R17, UR20 ;  /* 0x0000001400117c02 */ /* 0x000fe20008000f00 */
[----:B------:R-:W-:Y:S02]  /*09d0*/  UIADD3 UR7, UP1, UPT, UR5, 0x30, URZ ;  /* 0x0000003005077890 */ /* 0x000fe4000ff3e0ff */
[----:B------:R-:W-:Y:S02]  /*09e0*/  UIADD3.X UR15, UPT, UPT, UR15, UR9, URZ, UP2, !UPT ;  /* 0x000000090f0f7290 */ /* 0x000fe400097fe4ff */
[----:B------:R-:W-:Y:S01]  /*09f0*/  ULOP3.LUT UR6, UR6, 0xfffffff8, URZ, 0xc0, !UPT ;  /* 0xfffffff806067892 */ /* 0x000fe2000f8ec0ff */
[----:B------:R-:W4:Y:S01]  /*0a00*/  LDG.E.64 R16, desc[UR16][R16.64] ;  /* 0x0000001010107981 */ /* 0x000f22000c1e1b00 */
[----:B------:R-:W-:Y:S01]  /*0a10*/  UIADD3.X UR10, UPT, UPT, URZ, UR23, URZ, UP1, !UPT ;  /* 0x00000017ff0a7290 */ /* 0x000fe20008ffe4ff */
[----:B------:R-:W-:Y:S01]  /*0a20*/  IMAD.U32 R14, RZ, RZ, UR14 ;  /* 0x0000000eff0e7e24 */ /* 0x000fe2000f8e00ff */
[----:B------:R-:W-:Y:S01]  /*0a30*/  ULOP3.LUT UR13, UR13, 0x7, URZ, 0xc0, !UPT ;  /* 0x000000070d0d7892 */ /* 0x000fe2000f8ec0ff */
[----:B------:R-:W-:Y:S01]  /*0a40*/  MOV R15, UR15 ;  /* 0x0000000f000f7c02 */ /* 0x000fe20008000f00 */
[----:B------:R-:W-:-:S02]  /*0a50*/  UIADD3 UR6, UP1, UPT, UR6, UR8, URZ ;  /* 0x0000000806067290 */ /* 0x000fc4000ff3e0ff */
[----:B------:R-:W-:Y:S02]  /*0a60*/  ULOP3.LUT UR11, UR11, 0xfffffff8, URZ, 0xc0, !UPT ;  /* 0xfffffff80b0b7892 */ /* 0x000fe4000f8ec0ff */
[----:B------:R-:W-:Y:S01]  /*0a70*/  UIADD3.X UR13, UPT, UPT, UR13, UR9, URZ, UP1, !UPT ;  /* 0x000000090d0d7290 */ /* 0x000fe20008ffe4ff */
[----:B------:R-:W5:Y:S01]  /*0a80*/  LDG.E.64 R14, desc[UR16][R14.64] ;  /* 0x000000100e0e7981 */ /* 0x000f62000c1e1b00 */
[----:B------:R-:W-:Y:S02]  /*0a90*/  ULOP3.LUT UR12, UR12, 0x7, URZ, 0xc0, !UPT ;  /* 0x000000070c0c7892 */ /* 0x000fe4000f8ec0ff */
[----:B------:R-:W-:Y:S01]  /*0aa0*/  UIADD3 UR11, UP1, UPT, UR11, UR8, URZ ;  /* 0x000000080b0b7290 */ /* 0x000fe2000ff3e0ff */
[----:B------:R-:W-:Y:S01]  /*0ab0*/  IMAD.U32 R8, RZ, RZ, UR6 ;  /* 0x00000006ff087e24 */ /* 0x000fe2000f8e00ff */
[----:B------:R-:W-:Y:S01]  /*0ac0*/  MOV R9, UR13 ;  /* 0x0000000d00097c02 */ /* 0x000fe20008000f00 */
[----:B------:R-:W-:Y:S02]  /*0ad0*/  UIADD3 UR5, UP6, UPT, UR5, 0x38, URZ ;  /* 0x0000003805057890 */ /* 0x000fe4000ffde0ff */
[----:B------:R-:W-:-:S02]  /*0ae0*/  UIADD3.X UR12, UPT, UPT, UR12, UR9, URZ, UP1, !UPT ;  /* 0x000000090c0c7290 */ /* 0x000fc40008ffe4ff */
[----:B------:R-:W-:Y:S01]  /*0af0*/  ULOP3.LUT UR7, UR7, 0xfffffff8, URZ, 0xc0, !UPT ;  /* 0xfffffff807077892 */ /* 0x000fe2000f8ec0ff */
[----:B------:R-:W5:Y:S01]  /*0b00*/  LDG.E.64 R8, desc[UR16][R8.64] ;  /* 0x0000001008087981 */ /* 0x000f62000c1e1b00 */
[----:B------:R-:W-:Y:S01]  /*0b10*/  ULOP3.LUT UR10, UR10, 0x7, URZ, 0xc0, !UPT ;  /* 0x000000070a0a7892 */ /* 0x000fe2000f8ec0ff */
[----:B------:R-:W-:Y:S01]  /*0b20*/  IMAD.U32 R6, RZ, RZ, UR11 ;  /* 0x0000000bff067e24 */ /* 0x000fe2000f8e00ff */
[----:B------:R-:W-:Y:S01]  /*0b30*/  UIADD3 UR7, UP1, UPT, UR7, UR8, URZ ;  /* 0x0000000807077290 */ /* 0x000fe2000ff3e0ff */
[----:B------:R-:W-:Y:S01]  /*0b40*/  MOV R7, UR12 ;  /* 0x0000000c00077c02 */ /* 0x000fe20008000f00 */
[----:B------:R-:W-:Y:S02]  /*0b50*/  UIADD3.X UR6, UPT, UPT, URZ, UR23, URZ, UP6, !UPT ;  /* 0x00000017ff067290 */ /* 0x000fe4000b7fe4ff */
[----:B------:R-:W-:Y:S02]  /*0b60*/  ULOP3.LUT UR5, UR5, 0xfffffff8, URZ, 0xc0, !UPT ;  /* 0xfffffff805057892 */ /* 0x000fe4000f8ec0ff */
[----:B------:R-:W-:Y:S01]  /*0b70*/  UIADD3.X UR10, UPT, UPT, UR10, UR9, URZ, UP1, !UPT ;  /* 0x000000090a0a7290 */ /* 0x000fe20008ffe4ff */
[----:B------:R-:W5:Y:S01]  /*0b80*/  LDG.E.64 R6, desc[UR16][R6.64] ;  /* 0x0000001006067981 */ /* 0x000f62000c1e1b00 */
[----:B------:R-:W-:-:S02]  /*0b90*/  ULOP3.LUT UR6, UR6, 0x7, URZ, 0xc0, !UPT ;  /* 0x0000000706067892 */ /* 0x000fc4000f8ec0ff */
[----:B------:R-:W-:Y:S01]  /*0ba0*/  UIADD3 UR8, UP1, UPT, UR5, UR8, URZ ;  /* 0x0000000805087290 */ /* 0x000fe2000ff3e0ff */
[----:B------:R-:W-:Y:S01]  /*0bb0*/  IMAD.U32 R4, RZ, RZ, UR7 ;  /* 0x00000007ff047e24 */ /* 0x000fe2000f8e00ff */
[----:B------:R-:W-:Y:S02]  /*0bc0*/  MOV R5, UR10 ;  /* 0x0000000a00057c02 */ /* 0x000fe40008000f00 */
[----:B------:R-:W-:Y:S02]  /*0bd0*/  UIADD3.X UR9, UPT, UPT, UR6, UR9, URZ, UP1, !UPT ;  /* 0x0000000906097290 */ /* 0x000fe40008ffe4ff */
[----:B------:R-:W-:Y:S02]  /*0be0*/  IMAD.U32 R2, RZ, RZ, UR8 ;  /* 0x00000008ff027e24 */ /* 0x000fe4000f8e00ff */
[----:B------:R-:W5:Y:S02]  /*0bf0*/  LDG.E.64 R4, desc[UR16][R4.64] ;  /* 0x0000001004047981 */ /* 0x000f64000c1e1b00 */
[----:B------:R-:W-:-:S06]  /*0c00*/  MOV R3, UR9 ;  /* 0x0000000900037c02 */ /* 0x000fcc0008000f00 */
[----:B------:R-:W5:Y:S01]  /*0c10*/  LDG.E.64 R2, desc[UR16][R2.64] ;  /* 0x0000001002027981 */ /* 0x000f62000c1e1b00 */
[----:B------:R-:W-:Y:S01]  /*0c20*/  UIADD3 UR4, UPT, UPT, UR4, 0x8, URZ ;  /* 0x0000000804047890 */ /* 0x000fe2000fffe0ff */
[----:B------:R-:W-:Y:S01]  /*0c30*/  UMOV UR6, URZ ;  /* 0x000000ff00067c82 */ /* 0x000fe20008000000 */
[-C--:B--2---:R-:W-:Y:S02]  /*0c40*/  IMAD R11, R21, R12.reuse, RZ ;  /* 0x0000000c150b7224 */ /* 0x084fe400078e02ff */
[----:B------:R-:W-:-:S04]  /*0c50*/  IMAD.WIDE.U32 R12, R20, R12, RZ ;  /* 0x0000000c140c7225 */ /* 0x000fc800078e00ff */
[----:B------:R-:W-:-:S04]  /*0c60*/  IMAD R11, R20, R10, R11 ;  /* 0x0000000a140b7224 */ /* 0x000fc800078e020b */
[----:B------:R-:W-:Y:S02]  /*0c70*/  IMAD.IADD R11, R13, 0x1, R11 ;  /* 0x000000010d0b7824 */ /* 0x000fe400078e020b */
[-C--:B---3--:R-:W-:Y:S02]  /*0c80*/  IMAD R0, R19, R12.reuse, RZ ;  /* 0x0000000c13007224 */ /* 0x088fe400078e02ff */
[----:B------:R-:W-:-:S04]  /*0c90*/  IMAD.WIDE.U32 R12, R18, R12, RZ ;  /* 0x0000000c120c7225 */ /* 0x000fc800078e00ff */
[----:B------:R-:W-:-:S05]  /*0ca0*/  IMAD R11, R18, R11, R0 ;  /* 0x0000000b120b7224 */ /* 0x000fca00078e0200 */
[----:B------:R-:W-:Y:S01]  /*0cb0*/  IADD3 R11, PT, PT, R13, R11, RZ ;  /* 0x0000000b0d0b7210 */ /* 0x000fe20007ffe0ff */
[-C--:B----4-:R-:W-:Y:S02]  /*0cc0*/  IMAD R0, R17, R12.reuse, RZ ;  /* 0x0000000c11007224 */ /* 0x090fe400078e02ff */
[----:B------:R-:W-:-:S04]  /*0cd0*/  IMAD.WIDE.U32 R12, R16, R12, RZ ;  /* 0x0000000c100c7225 */ /* 0x000fc800078e00ff */
[----:B------:R-:W-:-:S04]  /*0ce0*/  IMAD R11, R16, R11, R0 ;  /* 0x0000000b100b7224 */ /* 0x000fc800078e0200 */
[----:B------:R-:W-:Y:S02]  /*0cf0*/  IMAD.IADD R11, R13, 0x1, R11 ;  /* 0x000000010d0b7824 */ /* 0x000fe400078e020b */
[-C--:B-----5:R-:W-:Y:S02]  /*0d00*/  IMAD R0, R15, R12.reuse, RZ ;  /* 0x0000000c0f007224 */ /* 0x0a0fe400078e02ff */
[----:B------:R-:W-:-:S04]  /*0d10*/  IMAD.WIDE.U32 R12, R14, R12, RZ ;  /* 0x0000000c0e0c7225 */ /* 0x000fc800078e00ff */
[----:B------:R-:W-:Y:S02]  /*0d20*/  IMAD R11, R14, R11, R0 ;  /* 0x0000000b0e0b7224 */ /* 0x000fe400078e0200 */
[----:B------:R-:W-:-:S03]  /*0d30*/  IMAD R0, R9, R12, RZ ;  /* 0x0000000c09007224 */ /* 0x000fc600078e02ff */
        /* <DEDUP_REMOVED lines=14> */
[----:B------:R-:W-:-:S05]  /*0e20*/  IMAD R5, R2, R5, R0 ;  /* 0x0000000502057224 */ /* 0x000fca00078e0200 */
[----:B------:R-:W-:-:S07]  /*0e30*/  IADD3 R10, PT, PT, R13, R5, RZ ;  /* 0x000000050d0a7210 */ /* 0x000fce0007ffe0ff */
.L_x_3:
[----:B------:R-:W-:Y:S05]  /*0e40*/  BRA.U !UP0, `(.L_x_0) ;  /* 0x0000000508387547 */ /* 0x000fea000b800000 */
[----:B------:R-:W-:Y:S02]  /*0e50*/  UISETP.GE.U32.AND UP1, UPT, UR25, 0x4, UPT ;  /* 0x000000041900788c */ /* 0x000fe4000bf26070 */
[----:B------:R-:W-:Y:S02]  /*0e60*/  ULOP3.LUT UR14, UR18, 0x3, URZ, 0xc0, !UPT ;  /* 0x00000003120e7892 */ /* 0x000fe4000f8ec0ff */
[----:B------:R-:W-:Y:S02]  /*0e70*/  UISETP.GE.U32.AND.EX UP1, UPT, URZ, URZ, UPT, UP1 ;  /* 0x000000ffff00728c */ /* 0x000fe4000bf26110 */
[----:B------:R-:W-:Y:S01]  /*0e80*/  UISETP.NE.U32.AND UP0, UPT, UR14, URZ, UPT ;  /* 0x000000ff0e00728c */ /* 0x000fe2000bf05070 */
[----:B------:R-:W-:Y:S01]  /*0e90*/  UMOV UR5, URZ ;  /* 0x000000ff00057c82 */ /* 0x000fe20008000000 */
[----:B------:R-:W0:Y:S02]  /*0ea0*/  LDCU.64 UR22, c[0x0][0x390] ;  /* 0x00007200ff1677ac */ /* 0x000e240008000a00 */
[----:B------:R-:W-:-:S03]  /*0eb0*/  UISETP.NE.AND.EX UP0, UPT, UR5, URZ, UPT, UP0 ;  /* 0x000000ff0500728c */ /* 0x000fc6000bf05300 */
[----:B------:R-:W-:Y:S08]  /*0ec0*/  BRA.U !UP1, `(.L_x_4) ;  /* 0x0000000109d47547 */ /* 0x000ff0000b800000 */
[----:B------:R-:W1:Y:S01]  /*0ed0*/  LDCU.64 UR8, c[0x0][0x390] ;  /* 0x00007200ff0877ac */ /* 0x000e620008000a00 */
[----:B------:R-:W-:Y:S02]  /*0ee0*/  USHF.L.U32 UR7, UR4, 0x3, URZ ;  /* 0x0000000304077899 */ /* 0x000fe400080006ff */
[----:B------:R-:W-:Y:S02]  /*0ef0*/  USHF.L.U64.HI UR6, UR4, 0x3, UR6 ;  /* 0x0000000304067899 */ /* 0x000fe40008010206 */
[----:B------:R-:W-:Y:S02]  /*0f00*/  UIADD3 UR10, UP2, UPT, UR7, 0x8, URZ ;  /* 0x00000008070a7890 */ /* 0x000fe4000ff5e0ff */
[----:B------:R-:W-:Y:S02]  /*0f10*/  UIADD3 UR11, UP3, UPT, UR7, 0x10, URZ ;  /* 0x00000010070b7890 */ /* 0x000fe4000ff7e0ff */
[----:B------:R-:W-:Y:S02]  /*0f20*/  UIADD3 UR13, UP4, UPT, UR7, 0x18, URZ ;  /* 0x00000018070d7890 */ /* 0x000fe4000ff9e0ff */
[----:B------:R-:W-:-:S02]  /*0f30*/  ULOP3.LUT UR10, UR10, 0xfffffff8, URZ, 0xc0, !UPT ;  /* 0xfffffff80a0a7892 */ /* 0x000fc4000f8ec0ff */
[----:B------:R-:W-:Y:S02]  /*0f40*/  UIADD3.X UR12, UPT, UPT, URZ, UR6, URZ, UP3, !UPT ;  /* 0x00000006ff0c7290 */ /* 0x000fe40009ffe4ff */
[----:B-1----:R-:W-:Y:S02]  /*0f50*/  UIADD3 UR15, UP1, UPT, UR7, UR8, URZ ;  /* 0x00000008070f7290 */ /* 0x002fe4000ff3e0ff */
[----:B------:R-:W-:Y:S02]  /*0f60*/  UIADD3.X UR7, UPT, UPT, URZ, UR6, URZ, UP2, !UPT ;  /* 0x00000006ff077290 */ /* 0x000fe400097fe4ff */
[----:B------:R-:W-:Y:S02]  /*0f70*/  UIADD3.X UR20, UPT, UPT, UR6, UR9, URZ, UP1, !UPT ;  /* 0x0000000906147290 */ /* 0x000fe40008ffe4ff */
[----:B------:R-:W-:Y:S01]  /*0f80*/  ULOP3.LUT UR7, UR7, 0x7, URZ, 0xc0, !UPT ;  /* 0x0000000707077892 */ /* 0x000fe2000f8ec0ff */
[----:B------:R-:W-:Y:S01]  /*0f90*/  IMAD.U32 R2, RZ, RZ, UR15 ;  /* 0x0000000fff027e24 */ /* 0x000fe2000f8e00ff */
[----:B------:R-:W-:-:S02]  /*0fa0*/  UIADD3 UR10, UP1, UPT, UR10, UR8, URZ ;  /* 0x000000080a0a7290 */ /* 0x000fc4000ff3e0ff */
[----:B------:R-:W-:Y:S01]  /*0fb0*/  MOV R3, UR20 ;  /* 0x0000001400037c02 */ /* 0x000fe20008000f00 */
[----:B------:R-:W-:Y:S02]  /*0fc0*/  ULOP3.LUT UR11, UR11, 0xfffffff8, URZ, 0xc0, !UPT ;  /* 0xfffffff80b0b7892 */ /* 0x000fe4000f8ec0ff */
[----:B------:R-:W-:Y:S02]  /*0fd0*/  UIADD3.X UR7, UPT, UPT, UR7, UR9, URZ, UP1, !UPT ;  /* 0x0000000907077290 */ /* 0x000fe40008ffe4ff */
[----:B------:R1:W2:Y:S01]  /*0fe0*/  LDG.E.64 R4, desc[UR16][R2.64] ;  /* 0x0000001002047981 */ /* 0x0002a2000c1e1b00 */
[----:B------:R-:W-:Y:S01]  /*0ff0*/  ULOP3.LUT UR12, UR12, 0x7, URZ, 0xc0, !UPT ;  /* 0x000000070c0c7892 */ /* 0x000fe2000f8ec0ff */
[----:B------:R-:W-:Y:S01]  /*1000*/  IMAD.U32 R6, RZ, RZ, UR10 ;  /* 0x0000000aff067e24 */ /* 0x000fe2000f8e00ff */
[----:B------:R-:W-:Y:S01]  /*1010*/  UIADD3 UR11, UP1, UPT, UR11, UR8, URZ ;  /* 0x000000080b0b7290 */ /* 0x000fe2000ff3e0ff */
[----:B------:R-:W-:Y:S01]  /*1020*/  MOV R7, UR7 ;  /* 0x0000000700077c02 */ /* 0x000fe20008000f00 */
[----:B------:R-:W-:-:S02]  /*1030*/  UIADD3.X UR6, UPT, UPT, URZ, UR6, URZ, UP4, !UPT ;  /* 0x00000006ff067290 */ /* 0x000fc4000a7fe4ff */
[----:B------:R-:W-:Y:S02]  /*1040*/  ULOP3.LUT UR13, UR13, 0xfffffff8, URZ, 0xc0, !UPT ;  /* 0xfffffff80d0d7892 */ /* 0x000fe4000f8ec0ff */
[----:B------:R-:W-:Y:S01]  /*1050*/  UIADD3.X UR12, UPT, UPT, UR12, UR9, URZ, UP1, !UPT ;  /* 0x000000090c0c7290 */ /* 0x000fe20008ffe4ff */
[----:B------:R-:W3:Y:S01]  /*1060*/  LDG.E.64 R6, desc[UR16][R6.64] ;  /* 0x0000001006067981 */ /* 0x000ee2000c1e1b00 */
[----:B------:R-:W-:Y:S02]  /*1070*/  ULOP3.LUT UR6, UR6, 0x7, URZ, 0xc0, !UPT ;  /* 0x0000000706067892 */ /* 0x000fe4000f8ec0ff */
[----:B------:R-:W-:Y:S01]  /*1080*/  UIADD3 UR13, UP1, UPT, UR13, UR8, URZ ;  /* 0x000000080d0d7290 */ /* 0x000fe2000ff3e0ff */
[----:B------:R-:W-:Y:S01]  /*1090*/  IMAD.U32 R8, RZ, RZ, UR11 ;  /* 0x0000000bff087e24 */ /* 0x000fe2000f8e00ff */
[----:B------:R-:W-:Y:S02]  /*10a0*/  MOV R9, UR12 ;  /* 0x0000000c00097c02 */ /* 0x000fe40008000f00 */
[----:B------:R-:W-:-:S02]  /*10b0*/  UIADD3.X UR6, UPT, UPT, UR6, UR9, URZ, UP1, !UPT ;  /* 0x0000000906067290 */ /* 0x000fc40008ffe4ff */
[----:B-1----:R-:W-:Y:S02]  /*10c0*/  IMAD.U32 R2, RZ, RZ, UR13 ;  /* 0x0000000dff027e24 */ /* 0x002fe4000f8e00ff */
[----:B------:R-:W4:Y:S02]  /*10d0*/  LDG.E.64 R8, desc[UR16][R8.64] ;  /* 0x0000001008087981 */ /* 0x000f24000c1e1b00 */
        /* <DEDUP_REMOVED lines=10> */
[----:B------:R-:W-:Y:S02]  /*1180*/  IMAD R5, R6, R5, R0 ;  /* 0x0000000506057224 */ /* 0x000fe400078e0200 */
[----:B----4-:R-:W-:-:S03]  /*1190*/  IMAD R0, R9, R12, RZ ;  /* 0x0000000c09007224 */ /* 0x010fc600078e02ff */
[----:B------:R-:W-:Y:S01]  /*11a0*/  IADD3 R5, PT, PT, R13, R5, RZ ;  /* 0x000000050d057210 */ /* 0x000fe20007ffe0ff */
[----:B------:R-:W-:-:S04]  /*11b0*/  IMAD.WIDE.U32 R12, R8, R12, RZ ;  /* 0x0000000c080c7225 */ /* 0x000fc800078e00ff */
[----:B------:R-:W-:Y:S02]  /*11c0*/  IMAD R5, R8, R5, R0 ;  /* 0x0000000508057224 */ /* 0x000fe400078e0200 */
[-C--:B-----5:R-:W-:Y:S02]  /*11d0*/  IMAD R0, R3, R12.reuse, RZ ;  /* 0x0000000c03007224 */ /* 0x0a0fe400078e02ff */
[----:B------:R-:W-:Y:S02]  /*11e0*/  IMAD.IADD R5, R13, 0x1, R5 ;  /* 0x000000010d057824 */ /* 0x000fe400078e0205 */
[----:B------:R-:W-:-:S04]  /*11f0*/  IMAD.WIDE.U32 R12, R2, R12, RZ ;  /* 0x0000000c020c7225 */ /* 0x000fc800078e00ff */
[----:B------:R-:W-:-:S05]  /*1200*/  IMAD R5, R2, R5, R0 ;  /* 0x0000000502057224 */ /* 0x000fca00078e0200 */
[----:B------:R-:W-:-:S07]  /*1210*/  IADD3 R10, PT, PT, R13, R5, RZ ;  /* 0x000000050d0a7210 */ /* 0x000fce0007ffe0ff */
.L_x_4:
[----:B------:R-:W-:Y:S05]  /*1220*/  BRA.U !UP0, `(.L_x_0) ;  /* 0x0000000108407547 */ /* 0x000fea000b800000 */
.L_x_5:
[----:B0-----:R-:W-:-:S04]  /*1230*/  ULEA UR7, UP0, UR4, UR22, 0x3 ;  /* 0x0000001604077291 */ /* 0x001fc8000f8018ff */
[----:B------:R-:W-:Y:S02]  /*1240*/  ULEA.HI.X UR6, UR4, UR23, UR6, 0x3, UP0 ;  /* 0x0000001704067291 */ /* 0x000fe400080f1c06 */
[----:B------:R-:W-:-:S04]  /*1250*/  IMAD.U32 R2, RZ, RZ, UR7 ;  /* 0x00000007ff027e24 */ /* 0x000fc8000f8e00ff */
[----:B------:R-:W-:-:S06]  /*1260*/  MOV R3, UR6 ;  /* 0x0000000600037c02 */ /* 0x000fcc0008000f00 */
[----:B------:R-:W2:Y:S01]  /*1270*/  LDG.E.64 R2, desc[UR16][R2.64] ;  /* 0x0000001002027981 */ /* 0x000ea2000c1e1b00 */
[----:B------:R-:W-:Y:S02]  /*1280*/  UIADD3 UR14, UP0, UPT, UR14, -0x1, URZ ;  /* 0xffffffff0e0e7890 */ /* 0x000fe4000ff1e0ff */
[----:B------:R-:W-:Y:S02]  /*1290*/  UIADD3 UR4, UPT, UPT, UR4, 0x1, URZ ;  /* 0x0000000104047890 */ /* 0x000fe4000fffe0ff */
[----:B------:R-:W-:Y:S02]  /*12a0*/  UIADD3.X UR5, UPT, UPT, UR5, -0x1, URZ, UP0, !UPT ;  /* 0xffffffff05057890 */ /* 0x000fe400087fe4ff */
[----:B------:R-:W-:Y:S01]  /*12b0*/  UISETP.NE.U32.AND UP0, UPT, UR14, URZ, UPT ;  /* 0x000000ff0e00728c */ /* 0x000fe2000bf05070 */
[----:B------:R-:W-:-:S03]  /*12c0*/  UMOV UR6, URZ ;  /* 0x000000ff00067c82 */ /* 0x000fc60008000000 */
[----:B------:R-:W-:Y:S01]  /*12d0*/  UISETP.NE.AND.EX UP0, UPT, UR5, URZ, UPT, UP0 ;  /* 0x000000ff0500728c */ /* 0x000fe2000bf05300 */
[-C--:B--2---:R-:W-:Y:S02]  /*12e0*/  IMAD R5, R3, R12.reuse, RZ ;  /* 0x0000000c03057224 */ /* 0x084fe400078e02ff */
[----:B------:R-:W-:-:S04]  /*12f0*/  IMAD.WIDE.U32 R12, R2, R12, RZ ;  /* 0x0000000c020c7225 */ /* 0x000fc800078e00ff */
[----:B------:R-:W-:-:S04]  /*1300*/  IMAD R5, R2, R10, R5 ;  /* 0x0000000a02057224 */ /* 0x000fc800078e0205 */
[----:B------:R-:W-:Y:S01]  /*1310*/  IMAD.IADD R10, R13, 0x1, R5 ;  /* 0x000000010d0a7824 */ /* 0x000fe200078e0205 */
[----:B------:R-:W-:Y:S06]  /*1320*/  BRA.U UP0, `(.L_x_5) ;  /* 0xfffffffd00c07547 */ /* 0x000fec000b83ffff */
.L_x_0:
[----:B------:R-:W1:Y:S08]  /*1330*/  LDC R7, c[0x0][0x398] ;  /* 0x0000e600ff077b82 */ /* 0x000e700000000800 */
[----:B------:R-:W1:Y:S02]  /*1340*/  LDC.64 R2, c[0x0][0x390] ;  /* 0x0000e400ff027b82 */ /* 0x000e640000000a00 */
[----:B-1----:R-:W-:-:S06]  /*1350*/  IMAD.WIDE R20, R7, 0x8, R2 ;  /* 0x0000000807147825 */ /* 0x002fcc00078e0202 */
[----:B------:R-:W5:Y:S01]  /*1360*/  LDG.E.64 R20, desc[UR16][R20.64] ;  /* 0x0000001014147981 */ /* 0x000f62000c1e1b00 */
[----:B------:R-:W-:Y:S01]  /*1370*/  ISETP.GE.AND P0, PT, R7, 0x1, PT ;  /* 0x000000010700780c */ /* 0x000fe20003f06270 */
[----:B------:R-:W-:Y:S01]  /*1380*/  IMAD.MOV.U32 R16, RZ, RZ, RZ ;  /* 0x000000ffff107224 */ /* 0x000fe200078e00ff */
[----:B------:R-:W-:-:S11]  /*1390*/  MOV R0, 0x1 ;  /* 0x0000000100007802 */ /* 0x000fd60000000f00 */
[----:B------:R-:W-:Y:S05]  /*13a0*/  @!P0 BRA `(.L_x_6) ;  /* 0x0000000c00108947 */ /* 0x000fea0003800000 */
[C---:B------:R-:W-:Y:S01]  /*13b0*/  ISETP.GE.U32.AND P0, PT, R7.reuse, 0x10, PT ;  /* 0x000000100700780c */ /* 0x040fe20003f06070 */
[----:B------:R-:W-:Y:S01]  /*13c0*/  HFMA2 R0, -RZ, RZ, 0, 5.9604644775390625e-08 ;  /* 0x00000001ff007431 */ /* 0x000fe200000001ff */
[----:B------:R-:W-:Y:S01]  /*13d0*/  LOP3.LUT R6, R7, 0xf, RZ, 0xc0, !PT ;  /* 0x0000000f07067812 */ /* 0x000fe200078ec0ff */
[----:B------:R-:W-:Y:S01]  /*13e0*/  IMAD.MOV.U32 R16, RZ, RZ, RZ ;  /* 0x000000ffff107224 */ /* 0x000fe200078e00ff */
[----:B------:R-:W-:Y:S02]  /*13f0*/  MOV R9, RZ ;  /* 0x000000ff00097202 */ /* 0x000fe40000000f00 */
[----:B------:R-:W-:-:S07]  /*1400*/  ISETP.NE.AND P1, PT, R6, RZ, PT ;  /* 0x000000ff0600720c */ /* 0x000fce0003f25270 */
[----:B------:R-:W-:Y:S06]  /*1410*/  @!P0 BRA `(.L_x_7) ;  /* 0x00000004007c8947 */ /* 0x000fec0003800000 */
[----:B------:R-:W1:Y:S01]  /*1420*/  LDCU.64 UR4, c[0x0][0x390] ;  /* 0x00007200ff0477ac */ /* 0x000e620008000a00 */
[----:B------:R-:W-:Y:S01]  /*1430*/  LOP3.LUT R9, R7, 0x7ffffff0, RZ, 0xc0, !PT ;  /* 0x7ffffff007097812 */ /* 0x000fe200078ec0ff */
[----:B------:R-:W-:Y:S01]  /*1440*/  IMAD.MOV.U32 R0, RZ, RZ, 0x1 ;  /* 0x00000001ff007424 */ /* 0x000fe200078e00ff */
[----:B------:R-:W-:-:S03]  /*1450*/  MOV R16, RZ ;  /* 0x000000ff00107202 */ /* 0x000fc60000000f00 */
[----:B------:R-:W-:Y:S01]  /*1460*/  IMAD.MOV R8, RZ, RZ, -R9 ;  /* 0x000000ffff087224 */ /* 0x000fe200078e0a09 */
[----:B-1----:R-:W-:-:S04]  /*1470*/  UIADD3 UR4, UP0, UPT, UR4, 0x40, URZ ;  /* 0x0000004004047890 */ /* 0x002fc8000ff1e0ff */
[----:B------:R-:W-:Y:S02]  /*1480*/  UIADD3.X UR5, UPT, UPT, URZ, UR5, URZ, UP0, !UPT ;  /* 0x00000005ff057290 */ /* 0x000fe400087fe4ff */
[----:B------:R-:W-:-:S04]  /*1490*/  MOV R4, UR4 ;  /* 0x0000000400047c02 */ /* 0x000fc80008000f00 */
[----:B------:R-:W-:-:S07]  /*14a0*/  IMAD.U32 R5, RZ, RZ, UR5 ;  /* 0x00000005ff057e24 */ /* 0x000fce000f8e00ff */
.L_x_8:
[----:B------:R-:W2:Y:S04]  /*14b0*/  LDG.E.64 R26, desc[UR16][R4.64+-0x40] ;  /* 0xffffc010041a7981 */ /* 0x000ea8000c1e1b00 */
[----:B------:R-:W3:Y:S04]  /*14c0*/  LDG.E.64 R24, desc[UR16][R4.64+-0x38] ;  /* 0xffffc81004187981 */ /* 0x000ee8000c1e1b00 */
[----:B------:R-:W4:Y:S04]  /*14d0*/  LDG.E.64 R22, desc[UR16][R4.64+-0x30] ;  /* 0xffffd01004167981 */ /* 0x000f28000c1e1b00 */
[----:B------:R-:W4:Y:S04]  /*14e0*/  LDG.E.64 R18, desc[UR16][R4.64+-0x28] ;  /* 0xffffd81004127981 */ /* 0x000f28000c1e1b00 */
[----:B------:R-:W4:Y:S01]  /*14f0*/  LDG.E.64 R14, desc[UR16][R4.64+-0x20] ;  /* 0xffffe010040e7981 */ /* 0x000f22000c1e1b00 */
[----:B--2---:R-:W-:-:S04]  /*1500*/  IMAD R11, R27, R0, RZ ;  /* 0x000000001b0b7224 */ /* 0x004fc800078e02ff */
[C---:B------:R-:W-:Y:S02]  /*1510*/  IMAD R11, R26.reuse, R16, R11 ;  /* 0x000000101a0b7224 */ /* 0x040fe400078e020b */
[----:B------:R-:W2:Y:S01]  /*1520*/  LDG.E.64 R16, desc[UR16][R4.64+-0x18] ;  /* 0xffffe81004107981 */ /* 0x000ea2000c1e1b00 */
[----:B------:R-:W-:-:S04]  /*1530*/  IMAD.WIDE.U32 R26, R26, R0, RZ ;  /* 0x000000001a1a7225 */ /* 0x000fc800078e00ff */
[-C--:B---3--:R-:W-:Y:S01]  /*1540*/  IMAD R0, R25, R26.reuse, RZ ;  /* 0x0000001a19007224 */ /* 0x088fe200078e02ff */
[----:B------:R-:W-:Y:S01]  /*1550*/  IADD3 R11, PT, PT, R27, R11, RZ ;  /* 0x0000000b1b0b7210 */ /* 0x000fe20007ffe0ff */
[----:B------:R-:W-:-:S04]  /*1560*/  IMAD.WIDE.U32 R26, R24, R26, RZ ;  /* 0x0000001a181a7225 */ /* 0x000fc800078e00ff */
[----:B------:R-:W-:Y:S02]  /*1570*/  IMAD R11, R24, R11, R0 ;  /* 0x0000000b180b7224 */ /* 0x000fe400078e0200 */
[----:B------:R-:W3:Y:S01]  /*1580*/  LDG.E.64 R24, desc[UR16][R4.64+-0x10] ;  /* 0xfffff01004187981 */ /* 0x000ee2000c1e1b00 */
[-C--:B----4-:R-:W-:Y:S02]  /*1590*/  IMAD R0, R23, R26.reuse, RZ ;  /* 0x0000001a17007224 */ /* 0x090fe400078e02ff */
[----:B------:R-:W-:Y:S02]  /*15a0*/  IMAD.IADD R11, R27, 0x1, R11 ;  /* 0x000000011b0b7824 */ /* 0x000fe400078e020b */
[----:B------:R-:W-:-:S04]  /*15b0*/  IMAD.WIDE.U32 R26, R22, R26, RZ ;  /* 0x0000001a161a7225 */ /* 0x000fc800078e00ff */
[----:B------:R-:W-:Y:S02]  /*15c0*/  IMAD R11, R22, R11, R0 ;  /* 0x0000000b160b7224 */ /* 0x000fe400078e0200 */
[----:B------:R-:W4:Y:S01]  /*15d0*/  LDG.E.64 R22, desc[UR16][R4.64+-0x8] ;  /* 0xfffff81004167981 */ /* 0x000f22000c1e1b00 */
[-C--:B------:R-:W-:Y:S02]  /*15e0*/  IMAD R0, R19, R26.reuse, RZ ;  /* 0x0000001a13007224 */ /* 0x080fe400078e02ff */
[----:B------:R-:W-:Y:S01]  /*15f0*/  IADD3 R11, PT, PT, R27, R11, RZ ;  /* 0x0000000b1b0b7210 */ /* 0x000fe20007ffe0ff */
[----:B------:R-:W-:-:S04]  /*1600*/  IMAD.WIDE.U32 R26, R18, R26, RZ ;  /* 0x0000001a121a7225 */ /* 0x000fc800078e00ff */
[----:B------:R-:W-:Y:S02]  /*1610*/  IMAD R11, R18, R11, R0 ;  /* 0x0000000b120b7224 */ /* 0x000fe400078e0200 */
[----:B------:R-:W4:Y:S01]  /*1620*/  LDG.E.64 R18, desc[UR16][R4.64] ;  /* 0x0000001004127981 */ /* 0x000f22000c1e1b00 */
[-C--:B------:R-:W-:Y:S02]  /*1630*/  IMAD R0, R15, R26.reuse, RZ ;  /* 0x0000001a0f007224 */ /* 0x080fe400078e02ff */
[----:B------:R-:W-:Y:S02]  /*1640*/  IMAD.IADD R11, R27, 0x1, R11 ;  /* 0x000000011b0b7824 */ /* 0x000fe400078e020b */
[----:B------:R-:W-:-:S04]  /*1650*/  IMAD.WIDE.U32 R26, R14, R26, RZ ;  /* 0x0000001a0e1a7225 */ /* 0x000fc800078e00ff */
[----:B------:R-:W-:Y:S02]  /*1660*/  IMAD R11, R14, R11, R0 ;  /* 0x0000000b0e0b7224 */ /* 0x000fe400078e0200 */
[----:B------:R-:W4:Y:S03]  /*1670*/  LDG.E.64 R14, desc[UR16][R4.64+0x8] ;  /* 0x00000810040e7981 */ /* 0x000f26000c1e1b00 */
[----:B------:R-:W-:Y:S01]  /*1680*/  IADD3 R11, PT, PT, R27, R11, RZ ;  /* 0x0000000b1b0b7210 */ /* 0x000fe20007ffe0ff */
[-C--:B--2---:R-:W-:Y:S02]  /*1690*/  IMAD R0, R17, R26.reuse, RZ ;  /* 0x0000001a11007224 */ /* 0x084fe400078e02ff */
[----:B------:R-:W-:-:S04]  /*16a0*/  IMAD.WIDE.U32 R26, R16, R26, RZ ;  /* 0x0000001a101a7225 */ /* 0x000fc800078e00ff */
[----:B------:R-:W-:Y:S02]  /*16b0*/  IMAD R11, R16, R11, R0 ;  /* 0x0000000b100b7224 */ /* 0x000fe400078e0200 */
[----:B------:R-:W2:Y:S02]  /*16c0*/  LDG.E.64 R16, desc[UR16][R4.64+0x10] ;  /* 0x0000101004107981 */ /* 0x000ea4000c1e1b00 */
[----:B------:R-:W-:Y:S02]  /*16d0*/  IMAD.IADD R11, R27, 0x1, R11 ;  /* 0x000000011b0b7824 */ /* 0x000fe400078e020b */
[-C--:B---3--:R-:W-:Y:S02]  /*16e0*/  IMAD R0, R25, R26.reuse, RZ ;  /* 0x0000001a19007224 */ /* 0x088fe400078e02ff */
[----:B------:R-:W-:-:S04]  /*16f0*/  IMAD.WIDE.U32 R26, R24, R26, RZ ;  /* 0x0000001a181a7225 */ /* 0x000fc800078e00ff */
[----:B------:R-:W-:Y:S02]  /*1700*/  IMAD R11, R24, R11, R0 ;  /* 0x0000000b180b7224 */ /* 0x000fe400078e0200 */
[----:B------:R-:W3:Y:S03]  /*1710*/  LDG.E.64 R24, desc[UR16][R4.64+0x18] ;  /* 0x0000181004187981 */ /* 0x000ee6000c1e1b00 */
[----:B------:R-:W-:Y:S01]  /*1720*/  IADD3 R11, PT, PT, R27, R11, RZ ;  /* 0x0000000b1b0b7210 */ /* 0x000fe20007ffe0ff */
[-C--:B----4-:R-:W-:Y:S02]  /*1730*/  IMAD R0, R23, R26.reuse, RZ ;  /* 0x0000001a17007224 */ /* 0x090fe400078e02ff */
[----:B------:R-:W-:-:S04]  /*1740*/  IMAD.WIDE.U32 R26, R22, R26, RZ ;  /* 0x0000001a161a7225 */ /* 0x000fc800078e00ff */
[----:B------:R-:W-:Y:S02]  /*1750*/  IMAD R11, R22, R11, R0 ;  /* 0x0000000b160b7224 */ /* 0x000fe400078e0200 */
[----:B------:R-:W4:Y:S01]  /*1760*/  LDG.E.64 R22, desc[UR16][R4.64+0x20] ;  /* 0x0000201004167981 */ /* 0x000f22000c1e1b00 */
[-C--:B------:R-:W-:Y:S02]  /*1770*/  IMAD R0, R19, R26.reuse, RZ ;  /* 0x0000001a13007224 */ /* 0x080fe400078e02ff */
        /* <DEDUP_REMOVED lines=8> */
[----:B------:R-:W4:Y:S02]  /*1800*/  LDG.E.64 R14, desc[UR16][R4.64+0x30] ;  /* 0x00003010040e7981 */ /* 0x000f24000c1e1b00 */
[----:B------:R-:W-:Y:S02]  /*1810*/  IMAD.IADD R11, R27, 0x1, R11 ;  /* 0x000000011b0b7824 */ /* 0x000fe400078e020b */
[-C--:B--2---:R-:W-:Y:S02]  /*1820*/  IMAD R0, R17, R26.reuse, RZ ;  /* 0x0000001a11007224 */ /* 0x084fe400078e02ff */
[----:B------:R-:W-:-:S04]  /*1830*/  IMAD.WIDE.U32 R26, R16, R26, RZ ;  /* 0x0000001a101a7225 */ /* 0x000fc800078e00ff */
[----:B------:R-:W-:Y:S02]  /*1840*/  IMAD R11, R16, R11, R0 ;  /* 0x0000000b100b7224 */ /* 0x000fe400078e0200 */
[----:B------:R1:W2:Y:S01]  /*1850*/  LDG.E.64 R16, desc[UR16][R4.64+0x38] ;  /* 0x0000381004107981 */ /* 0x0002a2000c1e1b00 */
[----:B------:R-:W-:Y:S02]  /*1860*/  IADD3 R8, PT, PT, R8, 0x10, RZ ;  /* 0x0000001008087810 */ /* 0x000fe40007ffe0ff */
[----:B------:R-:W-:Y:S01]  /*1870*/  IADD3 R11, PT, PT, R27, R11, RZ ;  /* 0x0000000b1b0b7210 */ /* 0x000fe20007ffe0ff */
[----:B---3--:R-:W-:Y:S01]  /*1880*/  IMAD R0, R25, R26, RZ ;  /* 0x0000001a19007224 */ /* 0x008fe200078e02ff */
[----:B------:R-:W-:-:S03]  /*1890*/  ISETP.NE.AND P0, PT, R8, RZ, PT ;  /* 0x000000ff0800720c */ /* 0x000fc60003f05270 */
[----:B------:R-:W-:Y:S01]  /*18a0*/  IMAD R11, R24, R11, R0 ;  /* 0x0000000b180b7224 */ /* 0x000fe200078e0200 */
[----:B-1----:R-:W-:Y:S01]  /*18b0*/  IADD3 R4, P2, PT, R4, 0x80, RZ ;  /* 0x0000008004047810 */ /* 0x002fe20007f5e0ff */
[----:B------:R-:W-:-:S03]  /*18c0*/  IMAD.WIDE.U32 R24, R24, R26, RZ ;  /* 0x0000001a18187225 */ /* 0x000fc600078e00ff */
[----:B------:R-:W-:Y:S01]  /*18d0*/  IADD3.X R5, PT, PT, RZ, R5, RZ, P2, !PT ;  /* 0x00000005ff057210 */ /* 0x000fe200017fe4ff */
[----:B------:R-:W-:Y:S02]  /*18e0*/  IMAD.IADD R11, R25, 0x1, R11 ;  /* 0x00000001190b7824 */ /* 0x000fe400078e020b */
[-C--:B----4-:R-:W-:Y:S02]  /*18f0*/  IMAD R0, R23, R24.reuse, RZ ;  /* 0x0000001817007224 */ /* 0x090fe400078e02ff */
[----:B------:R-:W-:-:S04]  /*1900*/  IMAD.WIDE.U32 R24, R22, R24, RZ ;  /* 0x0000001816187225 */ /* 0x000fc800078e00ff */
[----:B------:R-:W-:-:S05]  /*1910*/  IMAD R11, R22, R11, R0 ;  /* 0x0000000b160b7224 */ /* 0x000fca00078e0200 */
[----:B------:R-:W-:Y:S01]  /*1920*/  IADD3 R11, PT, PT, R25, R11, RZ ;  /* 0x0000000b190b7210 */ /* 0x000fe20007ffe0ff */
[-C--:B------:R-:W-:Y:S02]  /*1930*/  IMAD R0, R19, R24.reuse, RZ ;  /* 0x0000001813007224 */ /* 0x080fe400078e02ff */
[----:B------:R-:W-:-:S04]  /*1940*/  IMAD.WIDE.U32 R24, R18, R24, RZ ;  /* 0x0000001812187225 */ /* 0x000fc800078e00ff */
[----:B------:R-:W-:Y:S02]  /*1950*/  IMAD R11, R18, R11, R0 ;  /* 0x0000000b120b7224 */ /* 0x000fe400078e0200 */
[-C--:B------:R-:W-:Y:S02]  /*1960*/  IMAD R0, R15, R24.reuse, RZ ;  /* 0x000000180f007224 */ /* 0x080fe400078e02ff */
[----:B------:R-:W-:Y:S02]  /*1970*/  IMAD.IADD R11, R25, 0x1, R11 ;  /* 0x00000001190b7824 */ /* 0x000fe400078e020b */
[----:B------:R-:W-:-:S04]  /*1980*/  IMAD.WIDE.U32 R24, R14, R24, RZ ;  /* 0x000000180e187225 */ /* 0x000fc800078e00ff */
[----:B------:R-:W-:-:S04]  /*1990*/  IMAD R11, R14, R11, R0 ;  /* 0x0000000b0e0b7224 */ /* 0x000fc800078e0200 */
[----:B------:R-:W-:Y:S02]  /*19a0*/  IMAD.IADD R11, R25, 0x1, R11 ;  /* 0x00000001190b7824 */ /* 0x000fe400078e020b */
[-C--:B--2---:R-:W-:Y:S02]  /*19b0*/  IMAD R0, R17, R24.reuse, RZ ;  /* 0x0000001811007224 */ /* 0x084fe400078e02ff */
[----:B------:R-:W-:-:S04]  /*19c0*/  IMAD.WIDE.U32 R24, R16, R24, RZ ;  /* 0x0000001810187225 */ /* 0x000fc800078e00ff */
[----:B------:R-:W-:Y:S02]  /*19d0*/  IMAD R11, R16, R11, R0 ;  /* 0x0000000b100b7224 */ /* 0x000fe400078e0200 */
[----:B------:R-:W-:-:S03]  /*19e0*/  IMAD.MOV.U32 R0, RZ, RZ, R24 ;  /* 0x000000ffff007224 */ /* 0x000fc600078e0018 */
[----:B------:R-:W-:Y:S01]  /*19f0*/  IADD3 R16, PT, PT, R25, R11, RZ ;  /* 0x0000000b19107210 */ /* 0x000fe20007ffe0ff */
[----:B------:R-:W-:Y:S06]  /*1a00*/  @P0 BRA `(.L_x_8) ;  /* 0xfffffff800a80947 */ /* 0x000fec000383ffff */
.L_x_7:
[----:B------:R-:W-:Y:S05]  /*1a10*/  @!P1 BRA `(.L_x_6) ;  /* 0x0000000400749947 */ /* 0x000fea0003800000 */
[----:B------:R-:W-:Y:S02]  /*1a20*/  ISETP.GE.U32.AND P0, PT, R6, 0x8, PT ;  /* 0x000000080600780c */ /* 0x000fe40003f06070 */
[----:B------:R-:W-:-:S04]  /*1a30*/  LOP3.LUT R8, R7, 0x7, RZ, 0xc0, !PT ;  /* 0x0000000707087812 */ /* 0x000fc800078ec0ff */
[----:B------:R-:W-:-:S07]  /*1a40*/  ISETP.NE.AND P1, PT, R8, RZ, PT ;  /* 0x000000ff0800720c */ /* 0x000fce0003f25270 */
[----:B------:R-:W-:Y:S06]  /*1a50*/  @!P0 BRA `(.L_x_9) ;  /* 0x0000000000ac8947 */ /* 0x000fec0003800000 */
[----:B------:R-:W-:-:S05]  /*1a60*/  IMAD.WIDE.U32 R28, R9, 0x8, R2 ;  /* 0x00000008091c7825 */ /* 0x000fca00078e0002 */
[----:B------:R-:W2:Y:S04]  /*1a70*/  LDG.E.64 R30, desc[UR16][R28.64] ;  /* 0x000000101c1e7981 */ /* 0x000ea8000c1e1b00 */
[----:B------:R-:W3:Y:S04]  /*1a80*/  LDG.E.64 R22, desc[UR16][R28.64+0x8] ;  /* 0x000008101c167981 */ /* 0x000ee8000c1e1b00 */
[----:B------:R-:W4:Y:S04]  /*1a90*/  LDG.E.64 R18, desc[UR16][R28.64+0x10] ;  /* 0x000010101c127981 */ /* 0x000f28000c1e1b00 */
[----:B------:R-:W4:Y:S04]  /*1aa0*/  LDG.E.64 R14, desc[UR16][R28.64+0x18] ;  /* 0x000018101c0e7981 */ /* 0x000f28000c1e1b00 */
[----:B------:R-:W4:Y:S04]  /*1ab0*/  LDG.E.64 R4, desc[UR16][R28.64+0x20] ;  /* 0x000020101c047981 */ /* 0x000f28000c1e1b00 */
[----:B------:R-:W4:Y:S04]  /*1ac0*/  LDG.E.64 R24, desc[UR16][R28.64+0x28] ;  /* 0x000028101c187981 */ /* 0x000f28000c1e1b00 */
[----:B------:R-:W4:Y:S01]  /*1ad0*/  LDG.E.64 R26, desc[UR16][R28.64+0x38] ;  /* 0x000038101c1a7981 */ /* 0x000f22000c1e1b00 */
[----:B--2---:R-:W-:-:S04]  /*1ae0*/  IMAD R11, R31, R0, RZ ;  /* 0x000000001f0b7224 */ /* 0x004fc800078e02ff */
[C---:B------:R-:W-:Y:S02]  /*1af0*/  IMAD R11, R30.reuse, R16, R11 ;  /* 0x000000101e0b7224 */ /* 0x040fe400078e020b */
[----:B------:R-:W2:Y:S01]  /*1b00*/  LDG.E.64 R16, desc[UR16][R28.64+0x30] ;  /* 0x000030101c107981 */ /* 0x000ea2000c1e1b00 */
[----:B------:R-:W-:-:S04]  /*1b10*/  IMAD.WIDE.U32 R30, R30, R0, RZ ;  /* 0x000000001e1e7225 */ /* 0x000fc800078e00ff */
[----:B------:R-:W-:Y:S02]  /*1b20*/  IMAD.IADD R11, R31, 0x1, R11 ;  /* 0x000000011f0b7824 */ /* 0x000fe400078e020b */
[----:B---3--:R-:W-:-:S04]  /*1b30*/  IMAD R0, R23, R30, RZ ;  /* 0x0000001e17007224 */ /* 0x008fc800078e02ff */
[C---:B------:R-:W-:Y:S02]  /*1b40*/  IMAD R11, R22.reuse, R11, R0 ;  /* 0x0000000b160b7224 */ /* 0x040fe400078e0200 */
[----:B------:R-:W-:-:S04]  /*1b50*/  IMAD.WIDE.U32 R22, R22, R30, RZ ;  /* 0x0000001e16167225 */ /* 0x000fc800078e00ff */
[----:B----4-:R-:W-:Y:S01]  /*1b60*/  IMAD R0, R19, R22, RZ ;  /* 0x0000001613007224 */ /* 0x010fe200078e02ff */
[----:B------:R-:W-:-:S05]  /*1b70*/  IADD3 R11, PT, PT, R23, R11, RZ ;  /* 0x0000000b170b7210 */ /* 0x000fca0007ffe0ff */
[C---:B------:R-:W-:Y:S02]  /*1b80*/  IMAD R11, R18.reuse, R11, R0 ;  /* 0x0000000b120b7224 */ /* 0x040fe400078e0200 */
[----:B------:R-:W-:-:S04]  /*1b90*/  IMAD.WIDE.U32 R18, R18, R22, RZ ;  /* 0x0000001612127225 */ /* 0x000fc800078e00ff */
[----:B------:R-:W-:Y:S02]  /*1ba0*/  IMAD.IADD R11, R19, 0x1, R11 ;  /* 0x00000001130b7824 */ /* 0x000fe400078e020b */
[-C--:B------:R-:W-:Y:S02]  /*1bb0*/  IMAD R0, R15, R18.reuse, RZ ;  /* 0x000000120f007224 */ /* 0x080fe400078e02ff */
        /* <DEDUP_REMOVED lines=10> */
[----:B------:R-:W-:Y:S02]  /*1c60*/  IADD3 R5, PT, PT, R19, R5, RZ ;  /* 0x0000000513057210 */ /* 0x000fe40007ffe0ff */
[----:B------:R-:W-:Y:S01]  /*1c70*/  IADD3 R9, PT, PT, R9, 0x8, RZ ;  /* 0x0000000809097810 */ /* 0x000fe20007ffe0ff */
[-C--:B--2---:R-:W-:Y:S02]  /*1c80*/  IMAD R0, R17, R18.reuse, RZ ;  /* 0x0000001211007224 */ /* 0x084fe400078e02ff */
[----:B------:R-:W-:-:S04]  /*1c90*/  IMAD.WIDE.U32 R18, R16, R18, RZ ;  /* 0x0000001210127225 */ /* 0x000fc800078e00ff */
[----:B------:R-:W-:Y:S02]  /*1ca0*/  IMAD R5, R16, R5, R0 ;  /* 0x0000000510057224 */ /* 0x000fe400078e0200 */
[-C--:B------:R-:W-:Y:S02]  /*1cb0*/  IMAD R0, R27, R18.reuse, RZ ;  /* 0x000000121b007224 */ /* 0x080fe400078e02ff */
[----:B------:R-:W-:Y:S02]  /*1cc0*/  IMAD.IADD R5, R19, 0x1, R5 ;  /* 0x0000000113057824 */ /* 0x000fe400078e0205 */
[----:B------:R-:W-:-:S04]  /*1cd0*/  IMAD.WIDE.U32 R18, R26, R18, RZ ;  /* 0x000000121a127225 */ /* 0x000fc800078e00ff */
[----:B------:R-:W-:Y:S02]  /*1ce0*/  IMAD R5, R26, R5, R0 ;  /* 0x000000051a057224 */ /* 0x000fe400078e0200 */
[----:B------:R-:W-:-:S03]  /*1cf0*/  IMAD.MOV.U32 R0, RZ, RZ, R18 ;  /* 0x000000ffff007224 */ /* 0x000fc600078e0012 */
[----:B------:R-:W-:-:S07]  /*1d00*/  IADD3 R16, PT, PT, R19, R5, RZ ;  /* 0x0000000513107210 */ /* 0x000fce0007ffe0ff */
.L_x_9:
        /* <DEDUP_REMOVED lines=9> */
[----:B------:R-:W4:Y:S01]  /*1da0*/  LDG.E.64 R4, desc[UR16][R22.64+0x18] ;  /* 0x0000181016047981 */ /* 0x000f22000c1e1b00 */
[----:B------:R-:W-:Y:S01]  /*1db0*/  IADD3 R9, PT, PT, R9, 0x4, RZ ;  /* 0x0000000409097810 */ /* 0x000fe20007ffe0ff */
[----:B--2---:R-:W-:-:S02]  /*1dc0*/  IMAD R11, R25, R0, RZ ;  /* 0x00000000190b7224 */ /* 0x004fc400078e02ff */
[----:B------:R-:W-:-:S04]  /*1dd0*/  IMAD.WIDE.U32 R26, R24, R0, RZ ;  /* 0x00000000181a7225 */ /* 0x000fc800078e00ff */
[----:B------:R-:W-:Y:S02]  /*1de0*/  IMAD R11, R24, R16, R11 ;  /* 0x00000010180b7224 */ /* 0x000fe400078e020b */
[-C--:B---3--:R-:W-:Y:S02]  /*1df0*/  IMAD R0, R19, R26.reuse, RZ ;  /* 0x0000001a13007224 */ /* 0x088fe400078e02ff */
[----:B------:R-:W-:Y:S02]  /*1e00*/  IMAD.IADD R11, R27, 0x1, R11 ;  /* 0x000000011b0b7824 */ /* 0x000fe400078e020b */
[----:B------:R-:W-:-:S04]  /*1e10*/  IMAD.WIDE.U32 R26, R18, R26, RZ ;  /* 0x0000001a121a7225 */ /* 0x000fc800078e00ff */
[----:B------:R-:W-:Y:S02]  /*1e20*/  IMAD R11, R18, R11, R0 ;  /* 0x0000000b120b7224 */ /* 0x000fe400078e0200 */
[----:B----4-:R-:W-:-:S03]  /*1e30*/  IMAD R0, R15, R26, RZ ;  /* 0x0000001a0f007224 */ /* 0x010fc600078e02ff */
[----:B------:R-:W-:Y:S01]  /*1e40*/  IADD3 R11, PT, PT, R27, R11, RZ ;  /* 0x0000000b1b0b7210 */ /* 0x000fe20007ffe0ff */
        /* <DEDUP_REMOVED lines=8> */
.L_x_10:
[----:B------:R-:W-:Y:S05]  /*1ed0*/  @!P1 BRA `(.L_x_6) ;  /* 0x0000000000449947 */ /* 0x000fea0003800000 */
[----:B------:R-:W-:-:S04]  /*1ee0*/  IMAD.WIDE.U32 R2, R9, 0x8, R2 ;  /* 0x0000000809027825 */ /* 0x000fc800078e0002 */
[----:B------:R-:W-:Y:S01]  /*1ef0*/  IMAD.MOV R6, RZ, RZ, -R6 ;  /* 0x000000ffff067224 */ /* 0x000fe200078e0a06 */
[----:B------:R-:W-:Y:S01]  /*1f00*/  MOV R8, R2 ;  /* 0x0000000200087202 */ /* 0x000fe20000000f00 */
[----:B------:R-:W-:-:S07]  /*1f10*/  IMAD.MOV.U32 R9, RZ, RZ, R3 ;  /* 0x000000ffff097224 */ /* 0x000fce00078e0003 */
.L_x_11:
[----:B------:R-:W-:Y:S01]  /*1f20*/  MOV R2, R8 ;  /* 0x0000000800027202 */ /* 0x000fe20000000f00 */
[----:B------:R-:W-:-:S06]  /*1f30*/  IMAD.MOV.U32 R3, RZ, RZ, R9 ;  /* 0x000000ffff037224 */ /* 0x000fcc00078e0009 */
[----:B------:R-:W2:Y:S01]  /*1f40*/  LDG.E.64 R2, desc[UR16][R2.64] ;  /* 0x0000001002027981 */ /* 0x000ea2000c1e1b00 */
[----:B------:R-:W-:Y:S02]  /*1f50*/  IADD3 R6, PT, PT, R6, 0x1, RZ ;  /* 0x0000000106067810 */ /* 0x000fe40007ffe0ff */
[----:B------:R-:W-:Y:S02]  /*1f60*/  IADD3 R8, P1, PT, R8, 0x8, RZ ;  /* 0x0000000808087810 */ /* 0x000fe40007f3e0ff */
[----:B------:R-:W-:-:S03]  /*1f70*/  ISETP.NE.AND P0, PT, R6, RZ, PT ;  /* 0x000000ff0600720c */ /* 0x000fc60003f05270 */
[----:B------:R-:W-:Y:S02]  /*1f80*/  IMAD.X R9, RZ, RZ, R9, P1 ;  /* 0x000000ffff097224 */ /* 0x000fe400008e0609 */
[-C--:B--2---:R-:W-:Y:S02]  /*1f90*/  IMAD R11, R3, R0.reuse, RZ ;  /* 0x00000000030b7224 */ /* 0x084fe400078e02ff */
[----:B------:R-:W-:-:S04]  /*1fa0*/  IMAD.WIDE.U32 R4, R2, R0, RZ ;  /* 0x0000000002047225 */ /* 0x000fc800078e00ff */
[----:B------:R-:W-:Y:S02]  /*1fb0*/  IMAD R11, R2, R16, R11 ;  /* 0x00000010020b7224 */ /* 0x000fe400078e020b */
[----:B------:R-:W-:-:S03]  /*1fc0*/  IMAD.MOV.U32 R0, RZ, RZ, R4 ;  /* 0x000000ffff007224 */ /* 0x000fc600078e0004 */
[----:B------:R-:W-:Y:S01]  /*1fd0*/  IADD3 R16, PT, PT, R5, R11, RZ ;  /* 0x0000000b05107210 */ /* 0x000fe20007ffe0ff */
[----:B------:R-:W-:Y:S06]  /*1fe0*/  @P0 BRA `(.L_x_11) ;  /* 0xfffffffc00cc0947 */ /* 0x000fec000383ffff */
.L_x_6:
[----:B------:R-:W-:Y:S01]  /*1ff0*/  IADD3 R7, PT, PT, R7, 0x1, RZ ;  /* 0x0000000107077810 */ /* 0x000fe20007ffe0ff */
[----:B------:R-:W1:Y:S01]  /*2000*/  S2R R11, SR_TID.X ;  /* 0x00000000000b7919 */ /* 0x000e620000002100 */
[----:B------:R-:W-:Y:S02]  /*2010*/  HFMA2 R8, -RZ, RZ, 0, 0 ;  /* 0x00000000ff087431 */ /* 0x000fe400000001ff */
[----:B------:R-:W-:Y:S01]  /*2020*/  IMAD.MOV.U32 R9, RZ, RZ, 0x1 ;  /* 0x00000001ff097424 */ /* 0x000fe200078e00ff */
[----:B------:R-:W-:Y:S01]  /*2030*/  ISETP.GE.U32.AND P0, PT, R7, UR18, PT ;  /* 0x0000001207007c0c */ /* 0x000fe2000bf06070 */
[----:B------:R-:W2:Y:S01]  /*2040*/  S2R R14, SR_CTAID.X ;  /* 0x00000000000e7919 */ /* 0x000ea20000002500 */
[----:B------:R-:W-:-:S04]  /*2050*/  SHF.R.S32.HI R4, RZ, 0x1f, R7 ;  /* 0x0000001fff047819 */ /* 0x000fc80000011407 */
[----:B------:R-:W-:-:S13]  /*2060*/  ISETP.GE.U32.AND.EX P0, PT, R4, UR19, PT, P0 ;  /* 0x0000001304007c0c */ /* 0x000fda000bf06100 */
[----:B------:R-:W-:Y:S05]  /*2070*/  @P0 BRA `(.L_x_12) ;  /* 0x00000000004c0947 */ /* 0x000fea0003800000 */
[----:B------:R-:W3:Y:S01]  /*2080*/  LDC.64 R2, c[0x0][0x390] ;  /* 0x0000e400ff027b82 */ /* 0x000ee20000000a00 */
[----:B------:R-:W-:Y:S01]  /*2090*/  IMAD.MOV.U32 R18, RZ, RZ, R4 ;  /* 0x000000ffff127224 */ /* 0x000fe200078e0004 */
[----:B------:R-:W-:Y:S01]  /*20a0*/  MOV R13, R7 ;  /* 0x00000007000d7202 */ /* 0x000fe20000000f00 */
[----:B------:R-:W-:Y:S01]  /*20b0*/  IMAD.MOV.U32 R9, RZ, RZ, 0x1 ;  /* 0x00000001ff097424 */ /* 0x000fe200078e00ff */
[----:B------:R-:W-:-:S07]  /*20c0*/  MOV R8, RZ ;  /* 0x000000ff00087202 */ /* 0x000fce0000000f00 */
.L_x_13:
[----:B---3--:R-:W-:-:S04]  /*20d0*/  LEA R4, P0, R13, R2, 0x3 ;  /* 0x000000020d047211 */ /* 0x008fc800078018ff */
[----:B------:R-:W-:-:S06]  /*20e0*/  LEA.HI.X R5, R13, R3, R18, 0x3, P0 ;  /* 0x000000030d057211 */ /* 0x000fcc00000f1c12 */
[----:B------:R-:W3:Y:S01]  /*20f0*/  LDG.E.64 R4, desc[UR16][R4.64] ;  /* 0x0000001004047981 */ /* 0x000ee2000c1e1b00 */
[----:B------:R-:W-:-:S05]  /*2100*/  VIADD R13, R7, 0x1 ;  /* 0x00000001070d7836 */ /* 0x000fca0000000000 */
[----:B------:R-:W-:Y:S02]  /*2110*/  ISETP.GE.U32.AND P0, PT, R13, UR18, PT ;  /* 0x000000120d007c0c */ /* 0x000fe4000bf06070 */
[----:B------:R-:W-:-:S04]  /*2120*/  SHF.R.S32.HI R18, RZ, 0x1f, R13 ;  /* 0x0000001fff127819 */ /* 0x000fc8000001140d */
[----:B------:R-:W-:Y:S01]  /*2130*/  ISETP.GE.U32.AND.EX P0, PT, R18, UR19, PT, P0 ;  /* 0x0000001312007c0c */ /* 0x000fe2000bf06100 */
[-C--:B---3--:R-:W-:Y:S02]  /*2140*/  IMAD R15, R5, R9.reuse, RZ ;  /* 0x00000009050f7224 */ /* 0x088fe400078e02ff */
[----:B------:R-:W-:-:S04]  /*2150*/  IMAD.WIDE.U32 R6, R4, R9, RZ ;  /* 0x0000000904067225 */ /* 0x000fc800078e00ff */
[----:B------:R-:W-:Y:S01]  /*2160*/  IMAD R15, R4, R8, R15 ;  /* 0x00000008040f7224 */ /* 0x000fe200078e020f */
[----:B------:R-:W-:-:S03]  /*2170*/  MOV R9, R6 ;  /* 0x0000000600097202 */ /* 0x000fc60000000f00 */
[----:B------:R-:W-:Y:S01]  /*2180*/  IMAD.IADD R8, R7, 0x1, R15 ;  /* 0x0000000107087824 */ /* 0x000fe200078e020f */
[----:B------:R-:W-:Y:S01]  /*2190*/  MOV R7, R13 ;  /* 0x0000000d00077202 */ /* 0x000fe20000000f00 */
[----:B------:R-:W-:Y:S06]  /*21a0*/  @!P0 BRA `(.L_x_13) ;  /* 0xfffffffc00c88947 */ /* 0x000fec000383ffff */
.L_x_12:
[----:B------:R-:W1:Y:S01]  /*21b0*/  LDCU UR4, c[0x0][0x360] ;  /* 0x00006c00ff0477ac */ /* 0x000e620008000800 */
[----:B------:R-:W-:-:S04]  /*21c0*/  IMAD R2, R8, R0, RZ ;  /* 0x0000000008027224 */ /* 0x000fc800078e02ff */
[----:B------:R-:W-:Y:S02]  /*21d0*/  IMAD R5, R16, R9, R2 ;  /* 0x0000000910057224 */ /* 0x000fe400078e0202 */
[----:B------:R-:W-:-:S04]  /*21e0*/  IMAD.WIDE.U32 R2, R9, R0, RZ ;  /* 0x0000000009027225 */ /* 0x000fc800078e00ff */
[----:B------:R-:W-:Y:S02]  /*21f0*/  IMAD.IADD R4, R3, 0x1, R5 ;  /* 0x0000000103047824 */ /* 0x000fe400078e0205 */
[----:B-12---:R-:W-:-:S05]  /*2200*/  IMAD R0, R14, UR4, R11 ;  /* 0x000000040e007c24 */ /* 0x006fca000f8e020b */
[----:B------:R-:W-:Y:S02]  /*2210*/  ISETP.GT.U32.AND P0, PT, R2, R0, PT ;  /* 0x000000000200720c */ /* 0x000fe40003f04070 */
[----:B------:R-:W-:-:S04]  /*2220*/  SHF.R.S32.HI R3, RZ, 0x1f, R0 ;  /* 0x0000001fff037819 */ /* 0x000fc80000011400 */
[----:B------:R-:W-:-:S13]  /*2230*/  ISETP.GT.U32.AND.EX P0, PT, R4, R3, PT, P0 ;  /* 0x000000030400720c */ /* 0x000fda0003f04100 */
[----:B0-----:R-:W-:Y:S05]  /*2240*/  @!P0 EXIT ;  /* 0x000000000000894d */ /* 0x001fea0003800000 */
[----:B------:R-:W-:Y:S01]  /*2250*/  LOP3.LUT R2, R3, R8, RZ, 0xfc, !PT ;  /* 0x0000000803027212 */ /* 0x000fe200078efcff */
[----:B------:R-:W-:Y:S03]  /*2260*/  BSSY.RECONVERGENT B0, `(.L_x_14) ;  /* 0x000001b000007945 */ /* 0x000fe60003800200 */
[----:B------:R-:W-:-:S13]  /*2270*/  ISETP.NE.U32.AND P0, PT, R2, RZ, PT ;  /* 0x000000ff0200720c */ /* 0x000fda0003f05070 */
[----:B------:R-:W-:Y:S05]  /*2280*/  @P0 BRA `(.L_x_15) ;  /* 0x0000000000500947 */ /* 0x000fea0003800000 */
[----:B------:R-:W0:Y:S01]  /*2290*/  I2F.U32.RP R2, R9 ;  /* 0x0000000900027306 */ /* 0x000e220000209000 */
[----:B------:R-:W-:-:S07]  /*22a0*/  ISETP.NE.U32.AND P1, PT, R9, RZ, PT ;  /* 0x000000ff0900720c */ /* 0x000fce0003f25070 */
[----:B0-----:R-:W0:Y:S02]  /*22b0*/  MUFU.RCP R2, R2 ;  /* 0x0000000200027308 */ /* 0x001e240000001000 */
[----:B0-----:R-:W-:-:S06]  /*22c0*/  IADD3 R4, PT, PT, R2, 0xffffffe, RZ ;  /* 0x0ffffffe02047810 */ /* 0x001fcc0007ffe0ff */
[----:B------:R0:W1:Y:S02]  /*22d0*/  F2I.FTZ.U32.TRUNC.NTZ R5, R4 ;  /* 0x0000000400057305 */ /* 0x000064000021f000 */
[----:B0-----:R-:W-:Y:S02]  /*22e0*/  HFMA2 R4, -RZ, RZ, 0, 0 ;  /* 0x00000000ff047431 */ /* 0x001fe400000001ff */
[----:B-1----:R-:W-:-:S04]  /*22f0*/  IMAD.MOV R6, RZ, RZ, -R5 ;  /* 0x000000ffff067224 */ /* 0x002fc800078e0a05 */
[----:B------:R-:W-:-:S04]  /*2300*/  IMAD R7, R6, R9, RZ ;  /* 0x0000000906077224 */ /* 0x000fc800078e02ff */
[----:B------:R-:W-:-:S06]  /*2310*/  IMAD.HI.U32 R5, R5, R7, R4 ;  /* 0x0000000705057227 */ /* 0x000fcc00078e0004 */
[----:B------:R-:W-:-:S04]  /*2320*/  IMAD.HI.U32 R5, R5, R0, RZ ;  /* 0x0000000005057227 */ /* 0x000fc800078e00ff */
[----:B------:R-:W-:-:S04]  /*2330*/  IMAD.MOV R5, RZ, RZ, -R5 ;  /* 0x000000ffff057224 */ /* 0x000fc800078e0a05 */
[----:B------:R-:W-:Y:S02]  /*2340*/  IMAD R6, R9, R5, R0 ;  /* 0x0000000509067224 */ /* 0x000fe400078e0200 */
[----:B------:R-:W-:-:S03]  /*2350*/  IMAD.MOV.U32 R5, RZ, RZ, RZ ;  /* 0x000000ffff057224 */ /* 0x000fc600078e00ff */
[----:B------:R-:W-:-:S13]  /*2360*/  ISETP.GE.U32.AND P0, PT, R6, R9, PT ;  /* 0x000000090600720c */ /* 0x000fda0003f06070 */
[----:B------:R-:W-:-:S04]  /*2370*/  @P0 IADD3 R6, PT, PT, R6, -R9, RZ ;  /* 0x8000000906060210 */ /* 0x000fc80007ffe0ff */
[----:B------:R-:W-:-:S13]  /*2380*/  ISETP.GE.U32.AND P0, PT, R6, R9, PT ;  /* 0x000000090600720c */ /* 0x000fda0003f06070 */
[----:B------:R-:W-:Y:S01]  /*2390*/  @P0 IMAD.IADD R6, R6, 0x1, -R9 ;  /* 0x0000000106060824 */ /* 0x000fe200078e0a09 */
[----:B------:R-:W-:-:S04]  /*23a0*/  @!P1 LOP3.LUT R6, RZ, R9, RZ, 0x33, !PT ;  /* 0x00000009ff069212 */ /* 0x000fc800078e33ff */
[----:B------:R-:W-:Y:S01]  /*23b0*/  MOV R4, R6 ;  /* 0x0000000600047202 */ /* 0x000fe20000000f00 */
[----:B------:R-:W-:Y:S06]  /*23c0*/  BRA `(.L_x_16) ;  /* 0x0000000000107947 */ /* 0x000fec0003800000 */
.L_x_15:
[----:B------:R-:W-:-:S07]  /*23d0*/  MOV R2, 0x23f0 ;  /* 0x000023f000027802 */ /* 0x000fce0000000f00 */
[----:B-----5:R-:W-:Y:S05]  /*23e0*/  CALL.REL.NOINC `($__internal_0_$__cuda_sm20_rem_u64) ;  /* 0x0000004400ac7944 */ /* 0x020fea0003c00000 */
[----:B------:R-:W-:Y:S01]  /*23f0*/  MOV R4, R6 ;  /* 0x0000000600047202 */ /* 0x000fe20000000f00 */
[----:B------:R-:W-:-:S07]  /*2400*/  IMAD.MOV.U32 R5, RZ, RZ, R7 ;  /* 0x000000ffff057224 */ /* 0x000fce00078e0007 */
.L_x_16:
[----:B------:R-:W-:Y:S05]  /*2410*/  BSYNC.RECONVERGENT B0 ;  /* 0x0000000000007941 */ /* 0x000fea0003800200 */
.L_x_14:
[----:B------:R-:W-:Y:S01]  /*2420*/  IADD3 R7, P0, PT, R0, -R4, RZ ;  /* 0x8000000400077210 */ /* 0x000fe20007f1e0ff */
[----:B------:R-:W-:Y:S01]  /*2430*/  IMAD.MOV.U32 R18, RZ, RZ, R4 ;  /* 0x000000ffff127224 */ /* 0x000fe200078e0004 */
[-C--:B------:R-:W-:Y:S01]  /*2440*/  MOV R19, R5.reuse ;  /* 0x0000000500137202 */ /* 0x080fe20000000f00 */
[----:B------:R-:W-:Y:S01]  /*2450*/  IMAD.MOV.U32 R6, RZ, RZ, -0x800000 ;  /* 0xff800000ff067424 */ /* 0x000fe200078e00ff */
[----:B------:R-:W-:Y:S02]  /*2460*/  IADD3.X R3, PT, PT, R3, ~R5, RZ, P0, !PT ;  /* 0x8000000503037210 */ /* 0x000fe400007fe4ff */
[C---:B-----5:R-:W-:Y:S01]  /*2470*/  ISETP.NE.U32.AND P0, PT, R20.reuse, RZ, PT ;  /* 0x000000ff1400720c */ /* 0x060fe20003f05070 */
[----:B------:R-:W-:-:S03]  /*2480*/  IMAD.WIDE.U32 R18, R20, R7, R18 ;  /* 0x0000000714127225 */ /* 0x000fc600078e0012 */
[----:B------:R-:W-:Y:S01]  /*2490*/  ISETP.NE.AND.EX P0, PT, R21, RZ, PT, P0 ;  /* 0x000000ff1500720c */ /* 0x000fe20003f05300 */
[----:B------:R-:W-:-:S04]  /*24a0*/  IMAD R0, R3, R20, RZ ;  /* 0x0000001403007224 */ /* 0x000fc800078e02ff */
[----:B------:R-:W-:-:S05]  /*24b0*/  IMAD R7, R21, R7, R0 ;  /* 0x0000000715077224 */ /* 0x000fca00078e0200 */
[----:B------:R-:W-:-:S03]  /*24c0*/  IADD3 R7, PT, PT, R19, R7, RZ ;  /* 0x0000000713077210 */ /* 0x000fc60007ffe0ff */
[----:B------:R-:W-:Y:S05]  /*24d0*/  @!P0 BRA `(.L_x_17) ;  /* 0x0000001000548947 */ /* 0x000fea0003800000 */
[C---:B------:R-:W-:Y:S01]  /*24e0*/  ISETP.GE.U32.AND P0, PT, R20.reuse, 0x8, PT ;  /* 0x000000081400780c */ /* 0x040fe20003f06070 */
[----:B------:R-:W-:Y:S01]  /*24f0*/  HFMA2 R0, -RZ, RZ, 0, 0 ;  /* 0x00000000ff007431 */ /* 0x000fe200000001ff */
[----:B------:R-:W-:Y:S01]  /*2500*/  LOP3.LUT R25, R20, 0x7, RZ, 0xc0, !PT ;  /* 0x0000000714197812 */ /* 0x000fe200078ec0ff */
[----:B------:R-:W-:Y:S01]  /*2510*/  IMAD.MOV.U32 R6, RZ, RZ, -0x800000 ;  /* 0xff800000ff067424 */ /* 0x000fe200078e00ff */
[----:B------:R-:W-:Y:S01]  /*2520*/  ISETP.GE.U32.AND.EX P0, PT, R21, RZ, PT, P0 ;  /* 0x000000ff1500720c */ /* 0x000fe20003f06100 */
[----:B------:R-:W-:-:S12]  /*2530*/  IMAD.MOV.U32 R24, RZ, RZ, RZ ;  /* 0x000000ffff187224 */ /* 0x000fd800078e00ff */
[----:B------:R-:W-:Y:S05]  /*2540*/  @!P0 BRA `(.L_x_18) ;  /* 0x00000008009c8947 */ /* 0x000fea0003800000 */
[----:B------:R-:W-:-:S04]  /*2550*/  ISETP.GE.U32.AND P0, PT, R18, R12, PT ;  /* 0x0000000c1200720c */ /* 0x000fc80003f06070 */
[----:B------:R-:W-:-:S13]  /*2560*/  ISETP.GE.U32.AND.EX P0, PT, R7, R10, PT, P0 ;  /* 0x0000000a0700720c */ /* 0x000fda0003f06100 */
[----:B------:R-:W0:Y:S02]  /*2570*/  @!P0 LDC.64 R2, c[0x0][0x380] ;  /* 0x0000e000ff028b82 */ /* 0x000e240000000a00 */
[----:B0-----:R-:W-:-:S04]  /*2580*/  @!P0 LEA R2, P1, R18, R2, 0x2 ;  /* 0x0000000212028211 */ /* 0x001fc800078210ff */
[----:B------:R-:W-:-:S05]  /*2590*/  @!P0 LEA.HI.X R3, R18, R3, R7, 0x2, P1 ;  /* 0x0000000312038211 */ /* 0x000fca00008f1407 */
[----:B------:R0:W2:Y:S01]  /*25a0*/  @!P0 LDG.E R0, desc[UR16][R2.64] ;  /* 0x0000001002008981 */ /* 0x0000a2000c1e1900 */
[----:B------:R-:W-:-:S04]  /*25b0*/  IADD3 R13, P1, PT, R9, R18, RZ ;  /* 0x00000012090d7210 */ /* 0x000fc80007f3e0ff */
[----:B------:R-:W-:Y:S02]  /*25c0*/  IADD3.X R16, PT, PT, R8, R7, RZ, P1, !PT ;  /* 0x0000000708107210 */ /* 0x000fe40000ffe4ff */
[----:B------:R-:W-:Y:S02]  /*25d0*/  IADD3 R22, P1, PT, R9, R13, RZ ;  /* 0x0000000d09167210 */ /* 0x000fe40007f3e0ff */
[-C--:B------:R-:W-:Y:S02]  /*25e0*/  ISETP.GE.U32.AND P6, PT, R13, R12.reuse, PT ;  /* 0x0000000c0d00720c */ /* 0x080fe40003fc6070 */
[----:B------:R-:W-:Y:S01]  /*25f0*/  ISETP.GE.U32.AND P5, PT, R22, R12, PT ;  /* 0x0000000c1600720c */ /* 0x000fe20003fa6070 */
[----:B------:R-:W-:Y:S01]  /*2600*/  IMAD.X R23, R8, 0x1, R16, P1 ;  /* 0x0000000108177824 */ /* 0x000fe200008e0610 */
[----:B------:R-:W-:Y:S02]  /*2610*/  ISETP.GE.U32.AND.EX P6, PT, R16, R10, PT, P6 ;  /* 0x0000000a1000720c */ /* 0x000fe40003fc6160 */
[----:B------:R-:W-:-:S02]  /*2620*/  IADD3 R24, P1, PT, R9, R22, RZ ;  /* 0x0000001609187210 */ /* 0x000fc40007f3e0ff */
[----:B------:R-:W-:Y:S02]  /*2630*/  ISETP.GE.U32.AND.EX P5, PT, R23, R10, PT, P5 ;  /* 0x0000000a1700720c */ /* 0x000fe40003fa6150 */
[----:B------:R-:W-:Y:S02]  /*2640*/  IADD3.X R27, PT, PT, R8, R23, RZ, P1, !PT ;  /* 0x00000017081b7210 */ /* 0x000fe40000ffe4ff */
[----:B------:R-:W-:Y:S02]  /*2650*/  IADD3 R6, P1, PT, R9, R24, RZ ;  /* 0x0000001809067210 */ /* 0x000fe40007f3e0ff */
[-C--:B------:R-:W-:Y:S02]  /*2660*/  ISETP.GE.U32.AND P4, PT, R24, R12.reuse, PT ;  /* 0x0000000c1800720c */ /* 0x080fe40003f86070 */
[----:B------:R-:W-:Y:S01]  /*2670*/  ISETP.GE.U32.AND P2, PT, R6, R12, PT ;  /* 0x0000000c0600720c */ /* 0x000fe20003f46070 */
[----:B------:R-:W1:Y:S01]  /*2680*/  @!P6 LDC.64 R4, c[0x0][0x380] ;  /* 0x0000e000ff04eb82 */ /* 0x000e620000000a00 */
[----:B------:R-:W-:Y:S01]  /*2690*/  ISETP.GE.U32.AND.EX P4, PT, R27, R10, PT, P4 ;  /* 0x0000000a1b00720c */ /* 0x000fe20003f86140 */
[----:B------:R-:W-:-:S05]  /*26a0*/  IMAD.X R11, R8, 0x1, R27, P1 ;  /* 0x00000001080b7824 */ /* 0x000fca00008e061b */
[----:B------:R-:W-:Y:S01]  /*26b0*/  ISETP.GE.U32.AND.EX P2, PT, R11, R10, PT, P2 ;  /* 0x0000000a0b00720c */ /* 0x000fe20003f46120 */
[----:B0-----:R-:W0:Y:S08]  /*26c0*/  @!P5 LDC.64 R2, c[0x0][0x380] ;  /* 0x0000e000ff02db82 */ /* 0x001e300000000a00 */
[----:B------:R-:W3:Y:S01]  /*26d0*/  @!P4 LDC.64 R14, c[0x0][0x380] ;  /* 0x0000e000ff0ecb82 */ /* 0x000ee20000000a00 */
[----:B-1----:R-:W-:-:S04]  /*26e0*/  @!P6 LEA R4, P1, R13, R4, 0x2 ;  /* 0x000000040d04e211 */ /* 0x002fc800078210ff */
[----:B------:R-:W-:-:S03]  /*26f0*/  @!P6 LEA.HI.X R5, R13, R5, R16, 0x2, P1 ;  /* 0x000000050d05e211 */ /* 0x000fc600008f1410 */
[----:B------:R-:W1:Y:S01]  /*2700*/  @!P2 LDC.64 R16, c[0x0][0x380] ;  /* 0x0000e000ff10ab82 */ /* 0x000e620000000a00 */
[----:B------:R-:W-:Y:S02]  /*2710*/  P2R R13, PR, RZ, 0x40 ;  /* 0x00000040ff0d7803 */ /* 0x000fe40000000000 */
[----:B0-----:R-:W-:-:S04]  /*2720*/  @!P5 LEA R2, P1, R22, R2, 0x2 ;  /* 0x000000021602d211 */ /* 0x001fc800078210ff */
[----:B------:R-:W-:Y:S02]  /*2730*/  @!P5 LEA.HI.X R3, R22, R3, R23, 0x2, P1 ;  /* 0x000000031603d211 */ /* 0x000fe400008f1417 */
[----:B------:R-:W-:-:S04]  /*2740*/  IADD3 R26, P1, PT, R9, R6, RZ ;  /* 0x00000006091a7210 */ /* 0x000fc80007f3e0ff */
[----:B------:R-:W-:Y:S01]  /*2750*/  ISETP.GE.U32.AND P3, PT, R26, R12, PT ;  /* 0x0000000c1a00720c */ /* 0x000fe20003f66070 */
[----:B------:R-:W4:Y:S01]  /*2760*/  @!P5 LDG.E R3, desc[UR16][R2.64] ;  /* 0x000000100203d981 */ /* 0x000f22000c1e1900 */
[----:B------:R-:W-:Y:S02]  /*2770*/  IADD3.X R29, PT, PT, R8, R11, RZ, P1, !PT ;  /* 0x0000000b081d7210 */ /* 0x000fe40000ffe4ff */
[C---:B---3--:R-:W-:Y:S02]  /*2780*/  @!P4 LEA R14, P1, R24.reuse, R14, 0x2 ;  /* 0x0000000e180ec211 */ /* 0x048fe400078210ff */
[----:B------:R-:W-:Y:S02]  /*2790*/  ISETP.GE.U32.AND.EX P3, PT, R29, R10, PT, P3 ;  /* 0x0000000a1d00720c */ /* 0x000fe40003f66130 */
[----:B------:R-:W-:Y:S02]  /*27a0*/  @!P4 LEA.HI.X R15, R24, R15, R27, 0x2, P1 ;  /* 0x0000000f180fc211 */ /* 0x000fe400008f141b */
[----:B-1----:R-:W-:-:S04]  /*27b0*/  @!P2 LEA R16, P1, R6, R16, 0x2 ;  /* 0x000000100610a211 */ /* 0x002fc800078210ff */
[----:B------:R-:W3:Y:S01]  /*27c0*/  @!P4 LDG.E R15, desc[UR16][R14.64] ;  /* 0x000000100e0fc981 */ /* 0x000ee2000c1e1900 */
[----:B------:R-:W-:Y:S01]  /*27d0*/  @!P2 LEA.HI.X R17, R6, R17, R11, 0x2, P1 ;  /* 0x000000110611a211 */ /* 0x000fe200008f140b */
[----:B------:R-:W-:-:S03]  /*27e0*/  IMAD.MOV.U32 R6, RZ, RZ, -0x800000 ;  /* 0xff800000ff067424 */ /* 0x000fc600078e00ff */
[----:B------:R-:W0:Y:S02]  /*27f0*/  @!P3 LDC.64 R22, c[0x0][0x380] ;  /* 0x0000e000ff16bb82 */ /* 0x000e240000000a00 */
[----:B------:R-:W5:Y:S01]  /*2800*/  @!P2 LDG.E R17, desc[UR16][R16.64] ;  /* 0x000000101011a981 */ /* 0x000f62000c1e1900 */
[----:B--2---:R-:W-:Y:S02]  /*2810*/  @!P0 FMNMX R6, R0, -INF , !PT ;  /* 0xff80000000068809 */ /* 0x004fe40007800000 */
[----:B------:R-:W-:-:S04]  /*2820*/  IADD3 R0, P1, PT, R9, R26, RZ ;  /* 0x0000001a09007210 */ /* 0x000fc80007f3e0ff */
[----:B------:R-:W-:Y:S02]  /*2830*/  ISETP.GE.U32.AND P0, PT, R0, R12, PT ;  /* 0x0000000c0000720c */ /* 0x000fe40003f06070 */
[----:B------:R-:W-:Y:S02]  /*2840*/  IADD3.X R11, PT, PT, R8, R29, RZ, P1, !PT ;  /* 0x0000001d080b7210 */ /* 0x000fe40000ffe4ff */
[C---:B0-----:R-:W-:Y:S02]  /*2850*/  @!P3 LEA R22, P1, R26.reuse, R22, 0x2 ;  /* 0x000000161a16b211 */ /* 0x041fe400078210ff */
[----:B------:R-:W-:Y:S02]  /*2860*/  ISETP.GE.U32.AND.EX P0, PT, R11, R10, PT, P0 ;  /* 0x0000000a0b00720c */ /* 0x000fe40003f06100 */
[----:B------:R-:W-:-:S06]  /*2870*/  @!P3 LEA.HI.X R23, R26, R23, R29, 0x2, P1 ;  /* 0x000000171a17b211 */ /* 0x000fcc00008f141d */
[----:B------:R-:W2:Y:S05]  /*2880*/  @!P3 LDG.E R23, desc[UR16][R22.64] ;  /* 0x000000101617b981 */ /* 0x000eaa000c1e1900 */
[----:B------:R-:W0:Y:S02]  /*2890*/  @!P0 LDC.64 R26, c[0x0][0x380] ;  /* 0x0000e000ff1a8b82 */ /* 0x000e240000000a00 */
[----:B0-----:R-:W-:-:S04]  /*28a0*/  @!P0 LEA R26, P1, R0, R26, 0x2 ;  /* 0x0000001a001a8211 */ /* 0x001fc800078210ff */
[----:B------:R-:W-:Y:S02]  /*28b0*/  @!P0 LEA.HI.X R27, R0, R27, R11, 0x2, P1 ;  /* 0x0000001b001b8211 */ /* 0x000fe400008f140b */
[----:B------:R-:W-:-:S04]  /*28c0*/  IADD3 R31, P1, PT, R9, R0, RZ ;  /* 0x00000000091f7210 */ /* 0x000fc80007f3e0ff */
[----:B------:R-:W2:Y:S01]  /*28d0*/  @!P0 LDG.E R27, desc[UR16][R26.64] ;  /* 0x000000101a1b8981 */ /* 0x000ea2000c1e1900 */
[----:B------:R-:W-:Y:S01]  /*28e0*/  IMAD.X R0, R8, 0x1, R11, P1 ;  /* 0x0000000108007824 */ /* 0x000fe200008e060b */
[----:B------:R-:W-:-:S04]  /*28f0*/  ISETP.GE.U32.AND P1, PT, R31, R12, PT ;  /* 0x0000000c1f00720c */ /* 0x000fc80003f26070 */
[----:B------:R-:W-:-:S13]  /*2900*/  ISETP.GE.U32.AND.EX P1, PT, R0, R10, PT, P1 ;  /* 0x0000000a0000720c */ /* 0x000fda0003f26110 */
[----:B------:R-:W0:Y:S02]  /*2910*/  @!P1 LDC.64 R28, c[0x0][0x380] ;  /* 0x0000e000ff1c9b82 */ /* 0x000e240000000a00 */
[----:B0-----:R-:W-:-:S04]  /*2920*/  @!P1 LEA R28, P6, R31, R28, 0x2 ;  /* 0x0000001c1f1c9211 */ /* 0x001fc800078c10ff */
[----:B------:R-:W-:Y:S02]  /*2930*/  @!P1 LEA.HI.X R29, R31, R29, R0, 0x2, P6 ;  /* 0x0000001d1f1d9211 */ /* 0x000fe400030f1400 */
[----:B------:R-:W-:-:S04]  /*2940*/  ISETP.NE.AND P6, PT, R13, RZ, PT ;  /* 0x000000ff0d00720c */ /* 0x000fc80003fc5270 */
[----:B------:R-:W2:Y:S09]  /*2950*/  @!P1 LDG.E R29, desc[UR16][R28.64] ;  /* 0x000000101c1d9981 */ /* 0x000eb2000c1e1900 */
[----:B------:R-:W4:Y:S01]  /*2960*/  @!P6 LDG.E R5, desc[UR16][R4.64] ;  /* 0x000000100405e981 */ /* 0x000f22000c1e1900 */
[----:B------:R-:W-:-:S02]  /*2970*/  LOP3.LUT R0, R20, 0xfffffff8, RZ, 0xc0, !PT ;  /* 0xfffffff814007812 */ /* 0x000fc400078ec0ff */
[----:B------:R-:W-:Y:S02]  /*2980*/  MOV R24, R21 ;  /* 0x0000001500187202 */ /* 0x000fe40000000f00 */
[----:B----4-:R-:W-:-:S04]  /*2990*/  @!P6 FMNMX R6, R6, R5, !PT ;  /* 0x000000050606e209 */ /* 0x010fc80007800000 */
[----:B------:R-:W-:-:S04]  /*29a0*/  @!P5 FMNMX R6, R6, R3, !PT ;  /* 0x000000030606d209 */ /* 0x000fc80007800000 */
[----:B---3--:R-:W-:Y:S02]  /*29b0*/  @!P4 FMNMX R6, R6, R15, !PT ;  /* 0x0000000f0606c209 */ /* 0x008fe40007800000 */
[----:B------:R-:W-:Y:S02]  /*29c0*/  IADD3 R13, P4, PT, R0, -0x8, RZ ;  /* 0xfffffff8000d7810 */ /* 0x000fe40007f9e0ff */
[----:B-----5:R-:W-:Y:S02]  /*29d0*/  @!P2 FMNMX R6, R6, R17, !PT ;  /* 0x000000110606a209 */ /* 0x020fe40007800000 */
[----:B------:R-:W-:Y:S02]  /*29e0*/  ISETP.NE.U32.AND P2, PT, R13, RZ, PT ;  /* 0x000000ff0d00720c */ /* 0x000fe40003f45070 */
[----:B------:R-:W-:-:S04]  /*29f0*/  IADD3.X R11, PT, PT, R21, -0x1, RZ, P4, !PT ;  /* 0xffffffff150b7810 */ /* 0x000fc800027fe4ff */
[----:B------:R-:W-:Y:S02]  /*2a00*/  ISETP.NE.AND.EX P2, PT, R11, RZ, PT, P2 ;  /* 0x000000ff0b00720c */ /* 0x000fe40003f45320 */
[----:B--2---:R-:W-:-:S04]  /*2a10*/  @!P3 FMNMX R6, R6, R23, !PT ;  /* 0x000000170606b209 */ /* 0x004fc80007800000 */
[----:B------:R-:W-:-:S04]  /*2a20*/  @!P0 FMNMX R6, R6, R27, !PT ;  /* 0x0000001b06068209 */ /* 0x000fc80007800000 */
[----:B------:R-:W-:-:S03]  /*2a30*/  @!P1 FMNMX R6, R6, R29, !PT ;  /* 0x0000001d06069209 */ /* 0x000fc60007800000 */
[----:B------:R-:W-:Y:S05]  /*2a40*/  @!P2 BRA `(.L_x_18) ;  /* 0x00000004005ca947 */ /* 0x000fea0003800000 */
[----:B------:R-:W-:Y:S01]  /*2a50*/  UMOV UR5, 0x8 ;  /* 0x0000000800057882 */ /* 0x000fe20000000000 */
[----:B------:R-:W-:-:S05]  /*2a60*/  UMOV UR4, URZ ;  /* 0x000000ff00047c82 */ /* 0x000fca0008000000 */
.L_x_19:
[----:B------:R-:W-:Y:S01]  /*2a70*/  MOV R3, R7 ;  /* 0x0000000700037202 */ /* 0x000fe20000000f00 */
[C---:B------:R-:W-:Y:S02]  /*2a80*/  IMAD R5, R9.reuse, UR4, RZ ;  /* 0x0000000409057c24 */ /* 0x040fe4000f8e02ff */
[----:B------:R-:W-:Y:S02]  /*2a90*/  IMAD.MOV.U32 R2, RZ, RZ, R18 ;  /* 0x000000ffff027224 */ /* 0x000fe400078e0012 */
[----:B------:R-:W-:Y:S02]  /*2aa0*/  IMAD R5, R8, UR5, R5 ;  /* 0x0000000508057c24 */ /* 0x000fe4000f8e0205 */
[----:B------:R-:W-:-:S04]  /*2ab0*/  IMAD.WIDE.U32 R2, R9, UR5, R2 ;  /* 0x0000000509027c25 */ /* 0x000fc8000f8e0002 */
[----:B------:R-:W-:Y:S01]  /*2ac0*/  IMAD.IADD R3, R3, 0x1, R5 ;  /* 0x0000000103037824 */ /* 0x000fe200078e0205 */
[----:B------:R-:W-:-:S04]  /*2ad0*/  ISETP.GE.U32.AND P0, PT, R2, R12, PT ;  /* 0x0000000c0200720c */ /* 0x000fc80003f06070 */
[----:B------:R-:W-:-:S13]  /*2ae0*/  ISETP.GE.U32.AND.EX P0, PT, R3, R10, PT, P0 ;  /* 0x0000000a0300720c */ /* 0x000fda0003f06100 */
[----:B------:R-:W0:Y:S02]  /*2af0*/  @!P0 LDC.64 R4, c[0x0][0x380] ;  /* 0x0000e000ff048b82 */ /* 0x000e240000000a00 */
[----:B0-----:R-:W-:-:S04]  /*2b00*/  @!P0 LEA R4, P1, R2, R4, 0x2 ;  /* 0x0000000402048211 */ /* 0x001fc800078210ff */
[----:B------:R-:W-:-:S06]  /*2b10*/  @!P0 LEA.HI.X R5, R2, R5, R3, 0x2, P1 ;  /* 0x0000000502058211 */ /* 0x000fcc00008f1403 */
        /* <DEDUP_REMOVED lines=8> */
[----:B0-----:R-:W-:-:S02]  /*2ba0*/  IADD3 R4, P1, PT, R9, R26, RZ ;  /* 0x0000001a09047210 */ /* 0x001fc40007f3e0ff */
[----:B------:R-:W-:Y:S02]  /*2bb0*/  ISETP.GE.U32.AND.EX P5, PT, R27, R10, PT, P5 ;  /* 0x0000000a1b00720c */ /* 0x000fe40003fa6150 */
[----:B------:R-:W-:Y:S02]  /*2bc0*/  IADD3.X R29, PT, PT, R8, R27, RZ, P1, !PT ;  /* 0x0000001b081d7210 */ /* 0x000fe40000ffe4ff */
[----:B------:R-:W-:-:S04]  /*2bd0*/  ISETP.GE.U32.AND P4, PT, R4, R12, PT ;  /* 0x0000000c0400720c */ /* 0x000fc80003f86070 */
[----:B------:R-:W-:Y:S01]  /*2be0*/  ISETP.GE.U32.AND.EX P4, PT, R29, R10, PT, P4 ;  /* 0x0000000a1d00720c */ /* 0x000fe20003f86140 */
[----:B------:R-:W0:Y:S08]  /*2bf0*/  @!P6 LDC.64 R22, c[0x0][0x380] ;  /* 0x0000e000ff16eb82 */ /* 0x000e300000000a00 */
[----:B------:R-:W1:Y:S08]  /*2c00*/  @!P5 LDC.64 R14, c[0x0][0x380] ;  /* 0x0000e000ff0edb82 */ /* 0x000e700000000a00 */
[----:B------:R-:W3:Y:S01]  /*2c10*/  @!P4 LDC.64 R16, c[0x0][0x380] ;  /* 0x0000e000ff10cb82 */ /* 0x000ee20000000a00 */
[----:B0-----:R-:W-:-:S04]  /*2c20*/  @!P6 LEA R22, P1, R2, R22, 0x2 ;  /* 0x000000160216e211 */ /* 0x001fc800078210ff */
[----:B------:R-:W-:Y:S02]  /*2c30*/  @!P6 LEA.HI.X R23, R2, R23, R3, 0x2, P1 ;  /* 0x000000170217e211 */ /* 0x000fe400008f1403 */
[----:B-1----:R-:W-:-:S04]  /*2c40*/  @!P5 LEA R14, P1, R26, R14, 0x2 ;  /* 0x0000000e1a0ed211 */ /* 0x002fc800078210ff */
[----:B------:R-:W-:Y:S02]  /*2c50*/  @!P5 LEA.HI.X R15, R26, R15, R27, 0x2, P1 ;  /* 0x0000000f1a0fd211 */ /* 0x000fe400008f141b */
[----:B------:R-:W-:-:S04]  /*2c60*/  IADD3 R26, P1, PT, R9, R4, RZ ;  /* 0x00000004091a7210 */ /* 0x000fc80007f3e0ff */
[----:B------:R-:W-:Y:S01]  /*2c70*/  ISETP.GE.U32.AND P3, PT, R26, R12, PT ;  /* 0x0000000c1a00720c */ /* 0x000fe20003f66070 */
[--C-:B------:R-:W-:Y:S01]  /*2c80*/  IMAD.X R27, R8, 0x1, R29.reuse, P1 ;  /* 0x00000001081b7824 */ /* 0x100fe200008e061d */
[C---:B---3--:R-:W-:Y:S01]  /*2c90*/  @!P4 LEA R16, P1, R4.reuse, R16, 0x2 ;  /* 0x000000100410c211 */ /* 0x048fe200078210ff */
[----:B------:R-:W3:Y:S03]  /*2ca0*/  @!P5 LDG.E R15, desc[UR16][R14.64] ;  /* 0x000000100e0fd981 */ /* 0x000ee6000c1e1900 */
[----:B------:R-:W-:Y:S02]  /*2cb0*/  ISETP.GE.U32.AND.EX P3, PT, R27, R10, PT, P3 ;  /* 0x0000000a1b00720c */ /* 0x000fe40003f66130 */
[----:B------:R-:W-:Y:S02]  /*2cc0*/  @!P4 LEA.HI.X R17, R4, R17, R29, 0x2, P1 ;  /* 0x000000110411c211 */ /* 0x000fe400008f141d */
[----:B------:R0:W4:Y:S01]  /*2cd0*/  @!P6 LDG.E R29, desc[UR16][R22.64] ;  /* 0x00000010161de981 */ /* 0x000122000c1e1900 */
[----:B------:R-:W-:-:S03]  /*2ce0*/  P2R R28, PR, RZ, 0x8 ;  /* 0x00000008ff1c7803 */ /* 0x000fc60000000000 */
[----:B------:R-:W5:Y:S05]  /*2cf0*/  @!P4 LDG.E R17, desc[UR16][R16.64] ;  /* 0x000000101011c981 */ /* 0x000f6a000c1e1900 */
[----:B------:R-:W1:Y:S02]  /*2d00*/  @!P3 LDC.64 R2, c[0x0][0x380] ;  /* 0x0000e000ff02bb82 */ /* 0x000e640000000a00 */
[----:B-1----:R-:W-:-:S04]  /*2d10*/  @!P3 LEA R2, P1, R26, R2, 0x2 ;  /* 0x000000021a02b211 */ /* 0x002fc800078210ff */
[----:B------:R-:W-:Y:S02]  /*2d20*/  @!P3 LEA.HI.X R3, R26, R3, R27, 0x2, P1 ;  /* 0x000000031a03b211 */ /* 0x000fe400008f141b */
[----:B------:R-:W-:-:S04]  /*2d30*/  IADD3 R26, P1, PT, R9, R26, RZ ;  /* 0x0000001a091a7210 */ /* 0x000fc80007f3e0ff */
[----:B------:R-:W-:Y:S02]  /*2d40*/  IADD3.X R27, PT, PT, R8, R27, RZ, P1, !PT ;  /* 0x0000001b081b7210 */ /* 0x000fe40000ffe4ff */
[----:B------:R-:W-:-:S04]  /*2d50*/  ISETP.GE.U32.AND P2, PT, R26, R12, PT ;  /* 0x0000000c1a00720c */ /* 0x000fc80003f46070 */
[----:B------:R-:W-:Y:S02]  /*2d60*/  ISETP.GE.U32.AND.EX P2, PT, R27, R10, PT, P2 ;  /* 0x0000000a1b00720c */ /* 0x000fe40003f46120 */
[----:B--2---:R-:W-:-:S11]  /*2d70*/  @!P0 FMNMX R6, R6, R5, !PT ;  /* 0x0000000506068209 */ /* 0x004fd60007800000 */
[----:B------:R-:W1:Y:S02]  /*2d80*/  @!P2 LDC.64 R4, c[0x0][0x380] ;  /* 0x0000e000ff04ab82 */ /* 0x000e640000000a00 */
[----:B-1----:R-:W-:-:S04]  /*2d90*/  @!P2 LEA R4, P0, R26, R4, 0x2 ;  /* 0x000000041a04a211 */ /* 0x002fc800078010ff */
        /* <DEDUP_REMOVED lines=9> */
[----:B------:R-:W-:-:S04]  /*2e30*/  IADD3 R33, P1, PT, R9, R30, RZ ;  /* 0x0000001e09217210 */ /* 0x000fc80007f3e0ff */
[----:B------:R-:W-:Y:S01]  /*2e40*/  IADD3.X R30, PT, PT, R8, R31, RZ, P1, !PT ;  /* 0x0000001f081e7210 */ /* 0x000fe20000ffe4ff */
[----:B------:R-:W2:Y:S01]  /*2e50*/  @!P0 LDG.E R23, desc[UR16][R22.64] ;  /* 0x0000001016178981 */ /* 0x000ea2000c1e1900 */
[----:B------:R-:W-:-:S04]  /*2e60*/  ISETP.GE.U32.AND P1, PT, R33, R12, PT ;  /* 0x0000000c2100720c */ /* 0x000fc80003f26070 */
[----:B------:R-:W-:-:S13]  /*2e70*/  ISETP.GE.U32.AND.EX P1, PT, R30, R10, PT, P1 ;  /* 0x0000000a1e00720c */ /* 0x000fda0003f26110 */
[----:B------:R-:W0:Y:S02]  /*2e80*/  @!P1 LDC.64 R26, c[0x0][0x380] ;  /* 0x0000e000ff1a9b82 */ /* 0x000e240000000a00 */
[----:B0-----:R-:W-:-:S04]  /*2e90*/  @!P1 LEA R26, P3, R33, R26, 0x2 ;  /* 0x0000001a211a9211 */ /* 0x001fc800078610ff */
[----:B------:R-:W-:Y:S02]  /*2ea0*/  @!P1 LEA.HI.X R27, R33, R27, R30, 0x2, P3 ;  /* 0x0000001b211b9211 */ /* 0x000fe400018f141e */
[----:B------:R-:W-:-:S04]  /*2eb0*/  ISETP.NE.AND P3, PT, R28, RZ, PT ;  /* 0x000000ff1c00720c */ /* 0x000fc80003f65270 */
[----:B------:R-:W2:Y:S09]  /*2ec0*/  @!P1 LDG.E R27, desc[UR16][R26.64] ;  /* 0x000000101a1b9981 */ /* 0x000eb2000c1e1900 */
[----:B------:R-:W2:Y:S01]  /*2ed0*/  @!P3 LDG.E R3, desc[UR16][R2.64] ;  /* 0x000000100203b981 */ /* 0x000ea2000c1e1900 */
[----:B----4-:R-:W-:-:S04]  /*2ee0*/  @!P6 FMNMX R6, R6, R29, !PT ;  /* 0x0000001d0606e209 */ /* 0x010fc80007800000 */
[----:B---3--:R-:W-:-:S04]  /*2ef0*/  @!P5 FMNMX R6, R6, R15, !PT ;  /* 0x0000000f0606d209 */ /* 0x008fc80007800000 */
[----:B-----5:R-:W-:Y:S02]  /*2f00*/  @!P4 FMNMX R6, R6, R17, !PT ;  /* 0x000000110606c209 */ /* 0x020fe40007800000 */
[----:B------:R-:W-:-:S04]  /*2f10*/  IADD3 R13, P4, PT, R13, -0x8, RZ ;  /* 0xfffffff80d0d7810 */ /* 0x000fc80007f9e0ff */
[----:B------:R-:W-:Y:S01]  /*2f20*/  IADD3.X R11, PT, PT, R11, -0x1, RZ, P4, !PT ;  /* 0xffffffff0b0b7810 */ /* 0x000fe200027fe4ff */
[----:B------:R-:W-:-:S04]  /*2f30*/  UIADD3 UR5, UP0, UPT, UR5, 0x8, URZ ;  /* 0x0000000805057890 */ /* 0x000fc8000ff1e0ff */
[----:B------:R-:W-:Y:S01]  /*2f40*/  UIADD3.X UR4, UPT, UPT, URZ, UR4, URZ, UP0, !UPT ;  /* 0x00000004ff047290 */ /* 0x000fe200087fe4ff */
[----:B--2---:R-:W-:Y:S02]  /*2f50*/  @!P3 FMNMX R6, R6, R3, !PT ;  /* 0x000000030606b209 */ /* 0x004fe40007800000 */
[----:B------:R-:W-:-:S04]  /*2f60*/  ISETP.NE.U32.AND P3, PT, R13, RZ, PT ;  /* 0x000000ff0d00720c */ /* 0x000fc80003f65070 */
[----:B------:R-:W-:Y:S02]  /*2f70*/  ISETP.NE.AND.EX P3, PT, R11, RZ, PT, P3 ;  /* 0x000000ff0b00720c */ /* 0x000fe40003f65330 */
[----:B------:R-:W-:-:S04]  /*2f80*/  @!P2 FMNMX R6, R6, R5, !PT ;  /* 0x000000050606a209 */ /* 0x000fc80007800000 */
[----:B------:R-:W-:-:S04]  /*2f90*/  @!P0 FMNMX R6, R6, R23, !PT ;  /* 0x0000001706068209 */ /* 0x000fc80007800000 */
[----:B------:R-:W-:-:S03]  /*2fa0*/  @!P1 FMNMX R6, R6, R27, !PT ;  /* 0x0000001b06069209 */ /* 0x000fc60007800000 */
[----:B------:R-:W-:Y:S05]  /*2fb0*/  @P3 BRA `(.L_x_19) ;  /* 0xfffffff800ac3947 */ /* 0x000fea000383ffff */
.L_x_18:
[----:B------:R-:W-:-:S04]  /*2fc0*/  ISETP.NE.U32.AND P0, PT, R25, RZ, PT ;  /* 0x000000ff1900720c */ /* 0x000fc80003f05070 */
[----:B------:R-:W-:-:S13]  /*2fd0*/  ISETP.NE.AND.EX P0, PT, RZ, RZ, PT, P0 ;  /* 0x000000ffff00720c */ /* 0x000fda0003f05300 */
[----:B------:R-:W-:Y:S05]  /*2fe0*/  @!P0 BRA `(.L_x_17) ;  /* 0x0000000400908947 */ /* 0x000fea0003800000 */
[----:B------:R-:W-:Y:S02]  /*2ff0*/  ISETP.GE.U32.AND P1, PT, R25, 0x4, PT ;  /* 0x000000041900780c */ /* 0x000fe40003f26070 */
[----:B------:R-:W-:Y:S02]  /*3000*/  LOP3.LUT R11, R20, 0x3, RZ, 0xc0, !PT ;  /* 0x00000003140b7812 */ /* 0x000fe400078ec0ff */
[----:B------:R-:W-:Y:S02]  /*3010*/  ISETP.GE.U32.AND.EX P1, PT, RZ, RZ, PT, P1 ;  /* 0x000000ffff00720c */ /* 0x000fe40003f26110 */
[----:B------:R-:W-:-:S04]  /*3020*/  ISETP.NE.U32.AND P0, PT, R11, RZ, PT ;  /* 0x000000ff0b00720c */ /* 0x000fc80003f05070 */
[----:B------:R-:W-:-:S07]  /*3030*/  ISETP.NE.AND.EX P0, PT, RZ, RZ, PT, P0 ;  /* 0x000000ffff00720c */ /* 0x000fce0003f05300 */
[----:B------:R-:W-:Y:S06]  /*3040*/  @!P1 BRA `(.L_x_20) ;  /* 0x0000000000b49947 */ /* 0x000fec0003800000 */
[----:B------:R-:W-:Y:S01]  /*3050*/  MOV R23, R7 ;  /* 0x0000000700177202 */ /* 0x000fe20000000f00 */
[----:B------:R-:W-:Y:S01]  /*3060*/  IMAD R3, R24, R9, RZ ;  /* 0x0000000918037224 */ /* 0x000fe200078e02ff */
[----:B------:R-:W-:Y:S01]  /*3070*/  IADD3 R13, PT, PT, R0, 0x1, RZ ;  /* 0x00000001000d7810 */ /* 0x000fe20007ffe0ff */
[----:B------:R-:W-:Y:S02]  /*3080*/  IMAD.MOV.U32 R22, RZ, RZ, R18 ;  /* 0x000000ffff167224 */ /* 0x000fe400078e0012 */
[-C--:B------:R-:W-:Y:S02]  /*3090*/  IMAD R3, R8, R0.reuse, R3 ;  /* 0x0000000008037224 */ /* 0x080fe400078e0203 */
[----:B------:R-:W-:-:S04]  /*30a0*/  IMAD.WIDE.U32 R16, R9, R0, R22 ;  /* 0x0000000009107225 */ /* 0x000fc800078e0016 */
[----:B------:R-:W-:Y:S01]  /*30b0*/  IMAD.IADD R17, R17, 0x1, R3 ;  /* 0x0000000111117824 */ /* 0x000fe200078e0203 */
[----:B------:R-:W-:Y:S01]  /*30c0*/  ISETP.GE.U32.AND P1, PT, R16, R12, PT ;  /* 0x0000000c1000720c */ /* 0x000fe20003f26070 */
[----:B------:R-:W-:-:S03]  /*30d0*/  IMAD.WIDE.U32 R4, R9, R13, R22 ;  /* 0x0000000d09047225 */ /* 0x000fc600078e0016 */
[----:B------:R-:W-:Y:S01]  /*30e0*/  ISETP.GE.U32.AND.EX P1, PT, R17, R10, PT, P1 ;  /* 0x0000000a1100720c */ /* 0x000fe20003f26110 */
[----:B------:R-:W-:Y:S01]  /*30f0*/  IMAD R25, R8, R13, R5 ;  /* 0x0000000d08197224 */ /* 0x000fe200078e0205 */
[----:B------:R-:W-:Y:S01]  /*3100*/  ISETP.GE.U32.AND P2, PT, R4, R12, PT ;  /* 0x0000000c0400720c */ /* 0x000fe20003f46070 */
[C---:B------:R-:W-:Y:S01]  /*3110*/  VIADD R13, R0.reuse, 0x2 ;  /* 0x00000002000d7836 */ /* 0x040fe20000000000 */
[----:B------:R-:W-:Y:S02]  /*3120*/  IADD3 R5, PT, PT, R0, 0x3, RZ ;  /* 0x0000000300057810 */ /* 0x000fe40007ffe0ff */
[----:B------:R-:W-:-:S07]  /*3130*/  ISETP.GE.U32.AND.EX P2, PT, R25, R10, PT, P2 ;  /* 0x0000000a1900720c */ /* 0x000fce0003f46120 */
[----:B------:R-:W0:Y:S08]  /*3140*/  @!P1 LDC.64 R2, c[0x0][0x380] ;  /* 0x0000e000ff029b82 */ /* 0x000e300000000a00 */
[----:B------:R-:W1:Y:S01]  /*3150*/  @!P2 LDC.64 R14, c[0x0][0x380] ;  /* 0x0000e000ff0eab82 */ /* 0x000e620000000a00 */
[----:B0-----:R-:W-:-:S04]  /*3160*/  @!P1 LEA R2, P3, R16, R2, 0x2 ;  /* 0x0000000210029211 */ /* 0x001fc800078610ff */
[----:B------:R-:W-:Y:S01]  /*3170*/  @!P1 LEA.HI.X R3, R16, R3, R17, 0x2, P3 ;  /* 0x0000000310039211 */ /* 0x000fe200018f1411 */
[----:B------:R-:W-:Y:S01]  /*3180*/  IMAD.WIDE.U32 R16, R9, R13, R22 ;  /* 0x0000000d09107225 */ /* 0x000fe200078e0016 */
[----:B-1----:R-:W-:-:S03]  /*3190*/  @!P2 LEA R14, P5, R4, R14, 0x2 ;  /* 0x0000000e040ea211 */ /* 0x002fc600078a10ff */
[----:B------:R-:W-:Y:S01]  /*31a0*/  IMAD R13, R8, R13, R17 ;  /* 0x0000000d080d7224 */ /* 0x000fe200078e0211 */
[----:B------:R-:W-:Y:S01]  /*31b0*/  ISETP.GE.U32.AND P3, PT, R16, R12, PT ;  /* 0x0000000c1000720c */ /* 0x000fe20003f66070 */
[----:B------:R-:W-:Y:S01]  /*31c0*/  IMAD.WIDE.U32 R22, R9, R5, R22 ;  /* 0x0000000509167225 */ /* 0x000fe200078e0016 */
[----:B------:R-:W-:Y:S01]  /*31d0*/  @!P2 LEA.HI.X R15, R4, R15, R25, 0x2, P5 ;  /* 0x0000000f040fa211 */ /* 0x000fe200028f1419 */
[----:B------:R-:W2:Y:S01]  /*31e0*/  @!P1 LDG.E R3, desc[UR16][R2.64] ;  /* 0x0000001002039981 */ /* 0x000ea2000c1e1900 */
[----:B------:R-:W-:Y:S01]  /*31f0*/  ISETP.GE.U32.AND.EX P3, PT, R13, R10, PT, P3 ;  /* 0x0000000a0d00720c */ /* 0x000fe20003f66130 */
[----:B------:R-:W-:Y:S01]  /*3200*/  IMAD R17, R8, R5, R23 ;  /* 0x0000000508117224 */ /* 0x000fe200078e0217 */
[----:B------:R-:W-:Y:S02]  /*3210*/  ISETP.GE.U32.AND P4, PT, R22, R12, PT ;  /* 0x0000000c1600720c */ /* 0x000fe40003f86070 */
[----:B------:R-:W3:Y:S02]  /*3220*/  @!P2 LDG.E R15, desc[UR16][R14.64] ;  /* 0x000000100e0fa981 */ /* 0x000ee4000c1e1900 */
[----:B------:R-:W-:-:S07]  /*3230*/  ISETP.GE.U32.AND.EX P4, PT, R17, R10, PT, P4 ;  /* 0x0000000a1100720c */ /* 0x000fce0003f86140 */
[----:B------:R-:W0:Y:S08]  /*3240*/  @!P3 LDC.64 R4, c[0x0][0x380] ;  /* 0x0000e000ff04bb82 */ /* 0x000e300000000a00 */
[----:B------:R-:W1:Y:S01]  /*3250*/  @!P4 LDC.64 R24, c[0x0][0x380] ;  /* 0x0000e000ff18cb82 */ /* 0x000e620000000a00 */
[----:B0-----:R-:W-:-:S04]  /*3260*/  @!P3 LEA R4, P5, R16, R4, 0x2 ;  /* 0x000000041004b211 */ /* 0x001fc800078a10ff */
[----:B------:R-:W-:Y:S02]  /*3270*/  @!P3 LEA.HI.X R5, R16, R5, R13, 0x2, P5 ;  /* 0x000000051005b211 */ /* 0x000fe400028f140d */
[----:B-1----:R-:W-:-:S04]  /*3280*/  @!P4 LEA R16, P5, R22, R24, 0x2 ;  /* 0x000000181610c211 */ /* 0x002fc800078a10ff */
[----:B------:R-:W4:Y:S01]  /*3290*/  @!P3 LDG.E R5, desc[UR16][R4.64] ;  /* 0x000000100405b981 */ /* 0x000f22000c1e1900 */
[----:B------:R-:W-:-:S06]  /*32a0*/  @!P4 LEA.HI.X R17, R22, R25, R17, 0x2, P5 ;  /* 0x000000191611c211 */ /* 0x000fcc00028f1411 */
[----:B------:R-:W5:Y:S01]  /*32b0*/  @!P4 LDG.E R17, desc[UR16][R16.64] ;  /* 0x000000101011c981 */ /* 0x000f62000c1e1900 */
[----:B------:R-:W-:Y:S01]  /*32c0*/  IMAD.MOV.U32 R24, RZ, RZ, RZ ;  /* 0x000000ffff187224 */ /* 0x000fe200078e00ff */
[----:B------:R-:W-:Y:S02]  /*32d0*/  IADD3 R0, PT, PT, R0, 0x4, RZ ;  /* 0x0000000400007810 */ /* 0x000fe40007ffe0ff */
[----:B--2---:R-:W-:-:S04]  /*32e0*/  @!P1 FMNMX R6, R6, R3, !PT ;  /* 0x0000000306069209 */ /* 0x004fc80007800000 */
[----:B---3--:R-:W-:-:S04]  /*32f0*/  @!P2 FMNMX R6, R6, R15, !PT ;  /* 0x0000000f0606a209 */ /* 0x008fc80007800000 */
[----:B----4-:R-:W-:-:S04]  /*3300*/  @!P3 FMNMX R6, R6, R5, !PT ;  /* 0x000000050606b209 */ /* 0x010fc80007800000 */
[----:B-----5:R-:W-:-:S07]  /*3310*/  @!P4 FMNMX R6, R6, R17, !PT ;  /* 0x000000110606c209 */ /* 0x020fce0007800000 */
.L_x_20:
[----:B------:R-:W-:Y:S05]  /*3320*/  @!P0 BRA `(.L_x_17) ;  /* 0x0000000000c08947 */ /* 0x000fea0003800000 */
[----:B------:R-:W-:Y:S02]  /*3330*/  ISETP.NE.U32.AND P1, PT, R11, 0x1, PT ;  /* 0x000000010b00780c */ /* 0x000fe40003f25070 */
[----:B------:R-:W-:Y:S02]  /*3340*/  LOP3.LUT R2, R20, 0x1, RZ, 0xc0, !PT ;  /* 0x0000000114027812 */ /* 0x000fe400078ec0ff */
[----:B------:R-:W-:Y:S02]  /*3350*/  ISETP.NE.AND.EX P1, PT, RZ, RZ, PT, P1 ;  /* 0x000000ffff00720c */ /* 0x000fe40003f25310 */
[----:B------:R-:W-:-:S04]  /*3360*/  ISETP.NE.U32.AND P0, PT, R2, 0x1, PT ;  /* 0x000000010200780c */ /* 0x000fc80003f05070 */
[----:B------:R-:W-:-:S07]  /*3370*/  ISETP.NE.U32.AND.EX P0, PT, RZ, RZ, PT, P0 ;  /* 0x000000ffff00720c */ /* 0x000fce0003f05100 */
[----:B------:R-:W-:Y:S06]  /*3380*/  @!P1 BRA `(.L_x_21) ;  /* 0x0000000000649947 */ /* 0x000fec0003800000 */
[----:B------:R-:W-:Y:S01]  /*3390*/  IMAD R3, R24, R9, RZ ;  /* 0x0000000918037224 */ /* 0x000fe200078e02ff */
[----:B------:R-:W-:Y:S01]  /*33a0*/  MOV R4, R18 ;  /* 0x0000001200047202 */ /* 0x000fe20000000f00 */
[----:B------:R-:W-:Y:S02]  /*33b0*/  IMAD.MOV.U32 R5, RZ, RZ, R7 ;  /* 0x000000ffff057224 */ /* 0x000fe400078e0007 */
[-C--:B------:R-:W-:Y:S02]  /*33c0*/  IMAD R11, R8, R0.reuse, R3 ;  /* 0x00000000080b7224 */ /* 0x080fe400078e0203 */
[----:B------:R-:W-:Y:S02]  /*33d0*/  VIADD R13, R0, 0x1 ;  /* 0x00000001000d7836 */ /* 0x000fe40000000000 */
[----:B------:R-:W-:-:S04]  /*33e0*/  IMAD.WIDE.U32 R2, R9, R0, R4 ;  /* 0x0000000009027225 */ /* 0x000fc800078e0004 */
[----:B------:R-:W-:Y:S01]  /*33f0*/  IMAD.WIDE.U32 R4, R9, R13, R4 ;  /* 0x0000000d09047225 */ /* 0x000fe200078e0004 */
[----:B------:R-:W-:Y:S02]  /*3400*/  IADD3 R3, PT, PT, R11, R3, RZ ;  /* 0x000000030b037210 */ /* 0x000fe40007ffe0ff */
[-C--:B------:R-:W-:Y:S01]  /*3410*/  ISETP.GE.U32.AND P1, PT, R2, R12.reuse, PT ;  /* 0x0000000c0200720c */ /* 0x080fe20003f26070 */
[----:B------:R-:W-:Y:S01]  /*3420*/  IMAD R5, R8, R13, R5 ;  /* 0x0000000d08057224 */ /* 0x000fe200078e0205 */
[----:B------:R-:W-:Y:S02]  /*3430*/  ISETP.GE.U32.AND P2, PT, R4, R12, PT ;  /* 0x0000000c0400720c */ /* 0x000fe40003f46070 */
[-C--:B------:R-:W-:Y:S02]  /*3440*/  ISETP.GE.U32.AND.EX P1, PT, R3, R10.reuse, PT, P1 ;  /* 0x0000000a0300720c */ /* 0x080fe40003f26110 */
[----:B------:R-:W-:-:S11]  /*3450*/  ISETP.GE.U32.AND.EX P2, PT, R5, R10, PT, P2 ;  /* 0x0000000a0500720c */ /* 0x000fd60003f46120 */
[----:B------:R-:W0:Y:S08]  /*3460*/  @!P1 LDC.64 R14, c[0x0][0x380] ;  /* 0x0000e000ff0e9b82 */ /* 0x000e300000000a00 */
[----:B------:R-:W1:Y:S01]  /*3470*/  @!P2 LDC.64 R16, c[0x0][0x380] ;  /* 0x0000e000ff10ab82 */ /* 0x000e620000000a00 */
[----:B0-----:R-:W-:-:S04]  /*3480*/  @!P1 LEA R14, P3, R2, R14, 0x2 ;  /* 0x0000000e020e9211 */ /* 0x001fc800078610ff */
[----:B------:R-:W-:Y:S02]  /*3490*/  @!P1 LEA.HI.X R15, R2, R15, R3, 0x2, P3 ;  /* 0x0000000f020f9211 */ /* 0x000fe400018f1403 */
[----:B-1----:R-:W-:-:S04]  /*34a0*/  @!P2 LEA R16, P4, R4, R16, 0x2 ;  /* 0x000000100410a211 */ /* 0x002fc800078810ff */
[----:B------:R-:W2:Y:S01]  /*34b0*/  @!P1 LDG.E R15, desc[UR16][R14.64] ;  /* 0x000000100e0f9981 */ /* 0x000ea2000c1e1900 */
[----:B------:R-:W-:-:S06]  /*34c0*/  @!P2 LEA.HI.X R17, R4, R17, R5, 0x2, P4 ;  /* 0x000000110411a211 */ /* 0x000fcc00020f1405 */
[----:B------:R-:W3:Y:S01]  /*34d0*/  @!P2 LDG.E R17, desc[UR16][R16.64] ;  /* 0x000000101011a981 */ /* 0x000ee2000c1e1900 */
[----:B------:R-:W-:Y:S01]  /*34e0*/  IMAD.MOV.U32 R24, RZ, RZ, RZ ;  /* 0x000000ffff187224 */ /* 0x000fe200078e00ff */
[----:B------:R-:W-:Y:S02]  /*34f0*/  IADD3 R0, PT, PT, R0, 0x2, RZ ;  /* 0x0000000200007810 */ /* 0x000fe40007ffe0ff */
[----:B--2---:R-:W-:-:S04]  /*3500*/  @!P1 FMNMX R6, R6, R15, !PT ;  /* 0x0000000f06069209 */ /* 0x004fc80007800000 */
[----:B---3--:R-:W-:-:S07]  /*3510*/  @!P2 FMNMX R6, R6, R17, !PT ;  /* 0x000000110606a209 */ /* 0x008fce0007800000 */
.L_x_21:
[----:B------:R-:W-:Y:S05]  /*3520*/  @P0 BRA `(.L_x_17) ;  /* 0x0000000000400947 */ /* 0x000fea0003800000 */
[----:B------:R-:W-:Y:S01]  /*3530*/  IMAD R5, R24, R9, RZ ;  /* 0x0000000918057224 */ /* 0x000fe200078e02ff */
[----:B------:R-:W-:Y:S01]  /*3540*/  MOV R3, R7 ;  /* 0x0000000700037202 */ /* 0x000fe20000000f00 */
[----:B------:R-:W-:Y:S01]  /*3550*/  IMAD.MOV.U32 R2, RZ, RZ, R18 ;  /* 0x000000ffff027224 */ /* 0x000fe200078e0012 */
[----:B------:R-:W-:Y:S01]  /*3560*/  BSSY.RECONVERGENT B0, `(.L_x_17) ;  /* 0x000000c000007945 */ /* 0x000fe20003800200 */
[-C--:B------:R-:W-:Y:S02]  /*3570*/  IMAD R11, R8, R0.reuse, R5 ;  /* 0x00000000080b7224 */ /* 0x080fe400078e0205 */
[----:B------:R-:W-:-:S04]  /*3580*/  IMAD.WIDE.U32 R4, R9, R0, R2 ;  /* 0x0000000009047225 */ /* 0x000fc800078e0002 */
[----:B------:R-:W-:Y:S01]  /*3590*/  IMAD.IADD R11, R5, 0x1, R11 ;  /* 0x00000001050b7824 */ /* 0x000fe200078e020b */
[----:B------:R-:W-:-:S04]  /*35a0*/  ISETP.GE.U32.AND P0, PT, R4, R12, PT ;  /* 0x0000000c0400720c */ /* 0x000fc80003f06070 */
[----:B------:R-:W-:-:S13]  /*35b0*/  ISETP.GE.U32.AND.EX P0, PT, R11, R10, PT, P0 ;  /* 0x0000000a0b00720c */ /* 0x000fda0003f06100 */
[----:B------:R-:W-:Y:S05]  /*35c0*/  @P0 BRA `(.L_x_22) ;  /* 0x0000000000140947 */ /* 0x000fea0003800000 */
[----:B------:R-:W0:Y:S02]  /*35d0*/  LDCU.64 UR4, c[0x0][0x380] ;  /* 0x00007000ff0477ac */ /* 0x000e240008000a00 */
[----:B0-----:R-:W-:-:S04]  /*35e0*/  LEA R2, P0, R4, UR4, 0x2 ;  /* 0x0000000404027c11 */ /* 0x001fc8000f8010ff */
[----:B------:R-:W-:-:S06]  /*35f0*/  LEA.HI.X R3, R4, UR5, R11, 0x2, P0 ;  /* 0x0000000504037c11 */ /* 0x000fcc00080f140b */
[----:B------:R-:W2:Y:S02]  /*3600*/  LDG.E R3, desc[UR16][R2.64] ;  /* 0x0000001002037981 */ /* 0x000ea4000c1e1900 */
[----:B--2---:R-:W-:-:S07]  /*3610*/  FMNMX R6, R6, R3, !PT ;  /* 0x0000000306067209 */ /* 0x004fce0007800000 */
.L_x_22:
[----:B------:R-:W-:Y:S05]  /*3620*/  BSYNC.RECONVERGENT B0 ;  /* 0x0000000000007941 */ /* 0x000fea0003800200 */
.L_x_17:
[----:B------:R-:W-:Y:S01]  /*3630*/  ISETP.NE.U32.AND P0, PT, R20, RZ, PT ;  /* 0x000000ff1400720c */ /* 0x000fe20003f05070 */
[----:B------:R-:W-:-:S03]  /*3640*/  HFMA2 R3, -RZ, RZ, 0, 0 ;  /* 0x00000000ff037431 */ /* 0x000fc600000001ff */
[----:B------:R-:W-:-:S13]  /*3650*/  ISETP.NE.AND.EX P0, PT, R21, RZ, PT, P0 ;  /* 0x000000ff1500720c */ /* 0x000fda0003f05300 */
[----:B------:R-:W-:Y:S05]  /*3660*/  @!P0 BRA `(.L_x_23) ;  /* 0x0000001c00e88947 */ /* 0x000fea0003800000 */
[C---:B------:R-:W-:Y:S02]  /*3670*/  ISETP.GE.U32.AND P0, PT, R20.reuse, 0x8, PT ;  /* 0x000000081400780c */ /* 0x040fe40003f06070 */
[----:B------:R-:W-:Y:S02]  /*3680*/  CS2R R2, SRZ ;  /* 0x0000000000027805 */ /* 0x000fe4000001ff00 */
[----:B------:R-:W-:Y:S01]  /*3690*/  LOP3.LUT R11, R20, 0x7, RZ, 0xc0, !PT ;  /* 0x00000007140b7812 */ /* 0x000fe200078ec0ff */
[----:B------:R-:W-:Y:S01]  /*36a0*/  IMAD.MOV.U32 R0, RZ, RZ, RZ ;  /* 0x000000ffff007224 */ /* 0x000fe200078e00ff */
[----:B------:R-:W-:-:S13]  /*36b0*/  ISETP.GE.U32.AND.EX P0, PT, R21, RZ, PT, P0 ;  /* 0x000000ff1500720c */ /* 0x000fda0003f06100 */
[----:B------:R-:W-:Y:S05]  /*36c0*/  @!P0 BRA `(.L_x_24) ;  /* 0x00000014001c8947 */ /* 0x000fea0003800000 */
[C---:B------:R-:W-:Y:S02]  /*36d0*/  IADD3 R0, P0, PT, R9.reuse, R18, RZ ;  /* 0x0000001209007210 */ /* 0x040fe40007f1e0ff */
[-C--:B------:R-:W-:Y:S02]  /*36e0*/  ISETP.GE.U32.AND P6, PT, R18, R12.reuse, PT ;  /* 0x0000000c1200720c */ /* 0x080fe40003fc6070 */
[----:B------:R-:W-:Y:S02]  /*36f0*/  ISETP.GE.U32.AND P5, PT, R0, R12, PT ;  /* 0x0000000c0000720c */ /* 0x000fe40003fa6070 */
[----:B------:R-:W-:Y:S02]  /*3700*/  IADD3.X R3, PT, PT, R8, R7, RZ, P0, !PT ;  /* 0x0000000708037210 */ /* 0x000fe400007fe4ff */
[----:B------:R-:W-:Y:S02]  /*3710*/  IADD3 R16, P0, PT, R9, R0, RZ ;  /* 0x0000000009107210 */ /* 0x000fe40007f1e0ff */
[----:B------:R-:W-:-:S02]  /*3720*/  ISETP.GE.U32.AND.EX P5, PT, R3, R10, PT, P5 ;  /* 0x0000000a0300720c */ /* 0x000fc40003fa6150 */
[----:B------:R-:W-:Y:S01]  /*3730*/  ISETP.GE.U32.AND P1, PT, R16, R12, PT ;  /* 0x0000000c1000720c */ /* 0x000fe20003f26070 */
[C---:B------:R-:W-:Y:S01]  /*3740*/  IMAD.X R17, R8.reuse, 0x1, R3, P0 ;  /* 0x0000000108117824 */ /* 0x040fe200000e0603 */
[----:B------:R-:W-:Y:S02]  /*3750*/  IADD3 R23, P0, PT, R9, R16, RZ ;  /* 0x0000001009177210 */ /* 0x000fe40007f1e0ff */
[-C--:B------:R-:W-:Y:S02]  /*3760*/  ISETP.GE.U32.AND.EX P6, PT, R7, R10.reuse, PT, P6 ;  /* 0x0000000a0700720c */ /* 0x080fe40003fc6160 */
[----:B------:R-:W-:Y:S02]  /*3770*/  ISETP.GE.U32.AND.EX P1, PT, R17, R10, PT, P1 ;  /* 0x0000000a1100720c */ /* 0x000fe40003f26110 */
[----:B------:R-:W-:Y:S02]  /*3780*/  ISETP.GE.U32.AND P4, PT, R23, R12, PT ;  /* 0x0000000c1700720c */ /* 0x000fe40003f86070 */
[----:B------:R-:W-:Y:S01]  /*3790*/  IADD3.X R26, PT, PT, R8, R17, RZ, P0, !PT ;  /* 0x00000011081a7210 */ /* 0x000fe200007fe4ff */
[----:B------:R-:W0:Y:S03]  /*37a0*/  @!P5 LDC.64 R14, c[0x0][0x380] ;  /* 0x0000e000ff0edb82 */ /* 0x000e260000000a00 */
[----:B------:R-:W-:-:S05]  /*37b0*/  ISETP.GE.U32.AND.EX P4, PT, R26, R10, PT, P4 ;  /* 0x0000000a1a00720c */ /* 0x000fca0003f86140 */
[----:B------:R-:W1:Y:S08]  /*37c0*/  @!P1 LDC.64 R4, c[0x0][0x380] ;  /* 0x0000e000ff049b82 */ /* 0x000e700000000a00 */
[----:B------:R-:W2:Y:S01]  /*37d0*/  @!P6 LDC.64 R24, c[0x0][0x380] ;  /* 0x0000e000ff18eb82 */ /* 0x000ea20000000a00 */
[----:B0-----:R-:W-:-:S04]  /*37e0*/  @!P5 LEA R2, P0, R0, R14, 0x2 ;  /* 0x0000000e0002d211 */ /* 0x001fc800078010ff */
[----:B------:R-:W-:Y:S02]  /*37f0*/  @!P5 LEA.HI.X R3, R0, R15, R3, 0x2, P0 ;  /* 0x0000000f0003d211 */ /* 0x000fe400000f1403 */
[----:B------:R-:W-:Y:S01]  /*3800*/  IADD3 R22, P0, PT, R9, R23, RZ ;  /* 0x0000001709167210 */ /* 0x000fe20007f1e0ff */
[----:B------:R-:W0:Y:S01]  /*3810*/  @!P4 LDC.64 R14, c[0x0][0x380] ;  /* 0x0000e000ff0ecb82 */ /* 0x000e220000000a00 */
[----:B------:R-:W-:Y:S02]  /*3820*/  P2R R0, PR, RZ, 0x20 ;  /* 0x00000020ff007803 */ /* 0x000fe40000000000 */
[----:B------:R-:W-:Y:S01]  /*3830*/  ISETP.GE.U32.AND P2, PT, R22, R12, PT ;  /* 0x0000000c1600720c */ /* 0x000fe20003f46070 */
[----:B------:R-:W-:Y:S01]  /*3840*/  IMAD.X R13, R8, 0x1, R26, P0 ;  /* 0x00000001080d7824 */ /* 0x000fe200000e061a */
[----:B-1----:R-:W-:-:S04]  /*3850*/  @!P1 LEA R4, P0, R16, R4, 0x2 ;  /* 0x0000000410049211 */ /* 0x002fc800078010ff */
[----:B------:R-:W-:Y:S02]  /*3860*/  ISETP.GE.U32.AND.EX P2, PT, R13, R10, PT, P2 ;  /* 0x0000000a0d00720c */ /* 0x000fe40003f46120 */
[----:B------:R-:W-:Y:S02]  /*3870*/  @!P1 LEA.HI.X R5, R16, R5, R17, 0x2, P0 ;  /* 0x0000000510059211 */ /* 0x000fe400000f1411 */
[----:B--2---:R-:W-:-:S04]  /*3880*/  @!P6 LEA R24, P3, R18, R24, 0x2 ;  /* 0x000000181218e211 */ /* 0x004fc800078610ff */
[----:B------:R-:W-:Y:S01]  /*3890*/  @!P6 LEA.HI.X R25, R18, R25, R7, 0x2, P3 ;  /* 0x000000191219e211 */ /* 0x000fe200018f1407 */
[----:B------:R-:W2:Y:S04]  /*38a0*/  @!P1 LDG.E R5, desc[UR16][R4.64] ;  /* 0x0000001004059981 */ /* 0x000ea8000c1e1900 */
[----:B------:R-:W1:Y:S01]  /*38b0*/  @!P2 LDC.64 R16, c[0x0][0x380] ;  /* 0x0000e000ff10ab82 */ /* 0x000e620000000a00 */
[----:B------:R-:W3:Y:S01]  /*38c0*/  @!P6 LDG.E R25, desc[UR16][R24.64] ;  /* 0x000000101819e981 */ /* 0x000ee2000c1e1900 */
[----:B0-----:R-:W-:-:S04]  /*38d0*/  @!P4 LEA R14, P0, R23, R14, 0x2 ;  /* 0x0000000e170ec211 */ /* 0x001fc800078010ff */
[----:B------:R-:W-:Y:S02]  /*38e0*/  @!P4 LEA.HI.X R15, R23, R15, R26, 0x2, P0 ;  /* 0x0000000f170fc211 */ /* 0x000fe400000f141a */
[----:B------:R-:W-:-:S04]  /*38f0*/  IADD3 R28, P0, PT, R9, R22, RZ ;  /* 0x00000016091c7210 */ /* 0x000fc80007f1e0ff */
[----:B------:R-:W-:Y:S01]  /*3900*/  ISETP.GE.U32.AND P3, PT, R28, R12, PT ;  /* 0x0000000c1c00720c */ /* 0x000fe20003f66070 */
[----:B------:R-:W4:Y:S01]  /*3910*/  @!P4 LDG.E R15, desc[UR16][R14.64] ;  /* 0x000000100e0fc981 */ /* 0x000f22000c1e1900 */
[----:B------:R-:W-:-:S04]  /*3920*/  IADD3.X R27, PT, PT, R8, R13, RZ, P0, !PT ;  /* 0x0000000d081b7210 */ /* 0x000fc800007fe4ff */
[----:B------:R-:W-:Y:S02]  /*3930*/  ISETP.GE.U32.AND.EX P3, PT, R27, R10, PT, P3 ;  /* 0x0000000a1b00720c */ /* 0x000fe40003f66130 */
[----:B-1----:R-:W-:-:S04]  /*3940*/  @!P2 LEA R16, P0, R22, R16, 0x2 ;  /* 0x000000101610a211 */ /* 0x002fc800078010ff */
[----:B------:R-:W-:-:S07]  /*3950*/  @!P2 LEA.HI.X R17, R22, R17, R13, 0x2, P0 ;  /* 0x000000111611a211 */ /* 0x000fce00000f140d */
[----:B------:R-:W0:Y:S01]  /*3960*/  @!P3 LDC.64 R22, c[0x0][0x380] ;  /* 0x0000e000ff16bb82 */ /* 0x000e220000000a00 */
[----:B------:R-:W5:Y:S01]  /*3970*/  @!P2 LDG.E R17, desc[UR16][R16.64] ;  /* 0x000000101011a981 */ /* 0x000f62000c1e1900 */
[----:B0-----:R-:W-:-:S04]  /*3980*/  @!P3 LEA R22, P0, R28, R22, 0x2 ;  /* 0x000000161c16b211 */ /* 0x001fc800078010ff */
[----:B------:R-:W-:Y:S02]  /*3990*/  @!P3 LEA.HI.X R23, R28, R23, R27, 0x2, P0 ;  /* 0x000000171c17b211 */ /* 0x000fe400000f141b */
[----:B------:R-:W-:-:S04]  /*39a0*/  IADD3 R28, P0, PT, R9, R28, RZ ;  /* 0x0000001c091c7210 */ /* 0x000fc80007f1e0ff */
[----:B------:R-:W5:Y:S01]  /*39b0*/  @!P3 LDG.E R23, desc[UR16][R22.64] ;  /* 0x000000101617b981 */ /* 0x000f62000c1e1900 */
[----:B------:R-:W-:Y:S01]  /*39c0*/  IMAD.X R13, R8, 0x1, R27, P0 ;  /* 0x00000001080d7824 */ /* 0x000fe200000e061b */
[----:B------:R-:W-:-:S04]  /*39d0*/  ISETP.GE.U32.AND P0, PT, R28, R12, PT ;  /* 0x0000000c1c00720c */ /* 0x000fc80003f06070 */
[----:B------:R-:W-:-:S13]  /*39e0*/  ISETP.GE.U32.AND.EX P0, PT, R13, R10, PT, P0 ;  /* 0x0000000a0d00720c */ /* 0x000fda0003f06100 */
[----:B------:R-:W0:Y:S02]  /*39f0*/  @!P0 LDC.64 R26, c[0x0][0x380] ;  /* 0x0000e000ff1a8b82 */ /* 0x000e240000000a00 */
[----:B0-----:R-:W-:-:S04]  /*3a00*/  @!P0 LEA R26, P5, R28, R26, 0x2 ;  /* 0x0000001a1c1a8211 */ /* 0x001fc800078a10ff */
[----:B------:R-:W-:Y:S02]  /*3a10*/  @!P0 LEA.HI.X R27, R28, R27, R13, 0x2, P5 ;  /* 0x0000001b1c1b8211 */ /* 0x000fe400028f140d */
[----:B------:R-:W-:-:S04]  /*3a20*/  ISETP.NE.AND P5, PT, R0, RZ, PT ;  /* 0x000000ff0000720c */ /* 0x000fc80003fa5270 */
[----:B------:R0:W5:Y:S09]  /*3a30*/  @!P0 LDG.E R27, desc[UR16][R26.64] ;  /* 0x000000101a1b8981 */ /* 0x000172000c1e1900 */
[----:B------:R1:W5:Y:S01]  /*3a40*/  @!P5 LDG.E R3, desc[UR16][R2.64] ;  /* 0x000000100203d981 */ /* 0x000362000c1e1900 */
[----:B------:R-:W-:Y:S01]  /*3a50*/  @!P6 MOV R0, 0x3bbb989d ;  /* 0x3bbb989d0000e802 */ /* 0x000fe20000000f00 */
[----:B------:R-:W-:-:S02]  /*3a60*/  @!P6 IMAD.MOV.U32 R29, RZ, RZ, 0x437c0000 ;  /* 0x437c0000ff1de424 */ /* 0x000fc400078e00ff */
[----:B------:R-:W-:Y:S02]  /*3a70*/  @!P4 IMAD.MOV.U32 R31, RZ, RZ, 0x437c0000 ;  /* 0x437c0000ff1fc424 */ /* 0x000fe400078e00ff */
[----:B0-----:R-:W-:Y:S02]  /*3a80*/  @!P0 IMAD.MOV.U32 R26, RZ, RZ, 0x3bbb989d ;  /* 0x3bbb989dff1a8424 */ /* 0x001fe400078e00ff */
[----:B---3--:R-:W-:-:S04]  /*3a90*/  @!P6 FADD R25, R25, -R6 ;  /* 0x800000061919e221 */ /* 0x008fc80000000000 */
[----:B------:R-:W-:-:S04]  /*3aa0*/  @!P6 FFMA.SAT R0, R25, R0, 0.5 ;  /* 0x3f0000001900e423 */ /* 0x000fc80000002000 */
[----:B------:R-:W-:-:S04]  /*3ab0*/  @!P6 FFMA.RM R0, R0, R29, 12582913 ;  /* 0x4b4000010000e423 */ /* 0x000fc8000000401d */
[----:B-1----:R-:W-:Y:S01]  /*3ac0*/  @!P6 FADD R2, R0, -12583039 ;  /* 0xcb40007f0002e421 */ /* 0x002fe20000000000 */
[----:B------:R-:W-:-:S03]  /*3ad0*/  @!P5 MOV R29, 0x3bbb989d ;  /* 0x3bbb989d001dd802 */ /* 0x000fc60000000f00 */
[----:B------:R-:W-:-:S04]  /*3ae0*/  @!P6 FFMA R2, R25, 1.4426950216293334961, -R2 ;  /* 0x3fb8aa3b1902e823 */ /* 0x000fc80000000802 */
[----:B------:R-:W-:-:S04]  /*3af0*/  @!P6 FFMA R2, R25, 1.925963033500011079e-08, R2 ;  /* 0x32a570601902e823 */ /* 0x000fc80000000002 */
[----:B------:R0:W1:Y:S01]  /*3b00*/  @!P6 MUFU.EX2 R25, R2 ;  /* 0x000000020019e308 */ /* 0x0000620000000800 */
[----:B------:R-:W-:Y:S02]  /*3b10*/  @!P6 IMAD.SHL.U32 R0, R0, 0x800000, RZ ;  /* 0x008000000000e824 */ /* 0x000fe400078e00ff */
[--C-:B----4-:R-:W-:Y:S01]  /*3b20*/  @!P4 FADD R15, R15, -R6.reuse ;  /* 0x800000060f0fc221 */ /* 0x110fe20000000000 */
[----:B--2---:R-:W-:Y:S01]  /*3b30*/  @!P1 FADD R5, R5, -R6 ;  /* 0x8000000605059221 */ /* 0x004fe20000000000 */
[----:B0-----:R-:W-:-:S04]  /*3b40*/  @!P4 IMAD.MOV.U32 R2, RZ, RZ, 0x3bbb989d ;  /* 0x3bbb989dff02c424 */ /* 0x001fc800078e00ff */
[----:B------:R-:W-:-:S04]  /*3b50*/  @!P4 FFMA.SAT R2, R15, R2, 0.5 ;  /* 0x3f0000000f02c423 */ /* 0x000fc80000002002 */
[----:B------:R-:W-:-:S04]  /*3b60*/  @!P4 FFMA.RM R2, R2, R31, 12582913 ;  /* 0x4b4000010202c423 */ /* 0x000fc8000000401f */
[----:B------:R-:W-:-:S04]  /*3b70*/  @!P4 FADD R16, R2, -12583039 ;  /* 0xcb40007f0210c421 */ /* 0x000fc80000000000 */
[----:B------:R-:W-:Y:S01]  /*3b80*/  @!P4 FFMA R16, R15, 1.4426950216293334961, -R16 ;  /* 0x3fb8aa3b0f10c823 */ /* 0x000fe20000000810 */
[----:B-----5:R-:W-:-:S03]  /*3b90*/  @!P2 FADD R24, R17, -R6 ;  /* 0x800000061118a221 */ /* 0x020fc60000000000 */
[----:B------:R-:W-:Y:S01]  /*3ba0*/  @!P4 FFMA R22, R15, 1.925963033500011079e-08, R16 ;  /* 0x32a570600f16c823 */ /* 0x000fe20000000010 */
[----:B------:R-:W-:Y:S01]  /*3bb0*/  @!P3 IMAD.MOV.U32 R15, RZ, RZ, 0x3bbb989d ;  /* 0x3bbb989dff0fb424 */ /* 0x000fe200078e00ff */
[----:B------:R-:W-:Y:S01]  /*3bc0*/  @!P3 MOV R16, 0x437c0000 ;  /* 0x437c00000010b802 */ /* 0x000fe20000000f00 */
[----:B------:R-:W-:Y:S01]  /*3bd0*/  @!P5 FADD R14, R3, -R6 ;  /* 0x80000006030ed221 */ /* 0x000fe20000000000 */
[----:B------:R-:W-:-:S03]  /*3be0*/  @!P5 IMAD.MOV.U32 R3, RZ, RZ, 0x437c0000 ;  /* 0x437c0000ff03d424 */ /* 0x000fc600078e00ff */
[----:B------:R-:W-:-:S04]  /*3bf0*/  @!P5 FFMA.SAT R4, R14, R29, 0.5 ;  /* 0x3f0000000e04d423 */ /* 0x000fc8000000201d */
[----:B------:R-:W-:-:S04]  /*3c00*/  @!P5 FFMA.RM R4, R4, R3, 12582913 ;  /* 0x4b4000010404d423 */ /* 0x000fc80000004003 */
[----:B------:R-:W-:Y:S01]  /*3c10*/  @!P5 FADD R29, R4, -12583039 ;  /* 0xcb40007f041dd421 */ /* 0x000fe20000000000 */
[----:B------:R-:W-:-:S03]  /*3c20*/  HFMA2 R3, -RZ, RZ, 0, 0 ;  /* 0x00000000ff037431 */ /* 0x000fc600000001ff */
[----:B------:R-:W-:-:S04]  /*3c30*/  @!P5 FFMA R29, R14, 1.4426950216293334961, -R29 ;  /* 0x3fb8aa3b0e1dd823 */ /* 0x000fc8000000081d */
[----:B------:R-:W-:Y:S01]  /*3c40*/  @!P5 FFMA R29, R14, 1.925963033500011079e-08, R29 ;  /* 0x32a570600e1dd823 */ /* 0x000fe2000000001d */
[----:B-1----:R-:W-:Y:S01]  /*3c50*/  @!P6 FFMA R3, R0, R25, RZ ;  /* 0x000000190003e223 */ /* 0x002fe200000000ff */
[----:B------:R-:W-:Y:S02]  /*3c60*/  @!P1 MOV R0, 0x3bbb989d ;  /* 0x3bbb989d00009802 */ /* 0x000fe40000000f00 */
[----:B------:R-:W-:Y:S02]  /*3c70*/  @!P1 MOV R25, 0x437c0000 ;  /* 0x437c000000199802 */ /* 0x000fe40000000f00 */
[----:B------:R-:W0:Y:S01]  /*3c80*/  @!P5 MUFU.EX2 R29, R29 ;  /* 0x0000001d001dd308 */ /* 0x000e220000000800 */
[----:B------:R-:W-:-:S04]  /*3c90*/  @!P1 FFMA.SAT R0, R5, R0, 0.5 ;  /* 0x3f00000005009423 */ /* 0x000fc80000002000 */
[----:B------:R-:W-:Y:S01]  /*3ca0*/  @!P1 FFMA.RM R0, R0, R25, 12582913 ;  /* 0x4b40000100009423 */ /* 0x000fe20000004019 */
[----:B------:R-:W-:-:S03]  /*3cb0*/  @!P5 SHF.L.U32 R4, R4, 0x17, RZ ;  /* 0x000000170404d819 */ /* 0x000fc600000006ff */
[----:B------:R-:W-:Y:S01]  /*3cc0*/  @!P1 FADD R14, R0, -12583039 ;  /* 0xcb40007f000e9421 */ /* 0x000fe20000000000 */
[----:B------:R-:W-:-:S03]  /*3cd0*/  @!P2 IMAD.MOV.U32 R25, RZ, RZ, 0x3bbb989d ;  /* 0x3bbb989dff19a424 */ /* 0x000fc600078e00ff */
[----:B------:R-:W-:Y:S01]  /*3ce0*/  @!P1 FFMA R14, R5, 1.4426950216293334961, -R14 ;  /* 0x3fb8aa3b050e9823 */ /* 0x000fe2000000080e */
[----:B0-----:R-:W-:Y:S01]  /*3cf0*/  @!P5 FFMA R3, R4, R29, R3 ;  /* 0x0000001d0403d223 */ /* 0x001fe20000000003 */
[----:B------:R-:W-:Y:S02]  /*3d00*/  @!P3 FADD R4, R23, -R6 ;  /* 0x800000061704b221 */ /* 0x000fe40000000000 */
[----:B------:R-:W-:Y:S01]  /*3d10*/  @!P1 FFMA R17, R5, 1.925963033500011079e-08, R14 ;  /* 0x32a5706005119823 */ /* 0x000fe2000000000e */
[----:B------:R-:W-:Y:S01]  /*3d20*/  @!P2 MOV R5, 0x437c0000 ;  /* 0x437c00000005a802 */ /* 0x000fe20000000f00 */
[----:B------:R-:W-:Y:S01]  /*3d30*/  @!P2 FFMA.SAT R14, R24, R25, 0.5 ;  /* 0x3f000000180ea423 */ /* 0x000fe20000002019 */
[----:B------:R-:W-:Y:S01]  /*3d40*/  @!P3 FFMA.SAT R15, R4, R15, 0.5 ;  /* 0x3f000000040fb423 */ /* 0x000fe2000000200f */
[----:B------:R-:W-:Y:S02]  /*3d50*/  @!P0 FADD R27, R27, -R6 ;  /* 0x800000061b1b8221 */ /* 0x000fe40000000000 */
[----:B------:R-:W-:Y:S01]  /*3d60*/  @!P2 FFMA.RM R14, R14, R5, 12582913 ;  /* 0x4b4000010e0ea423 */ /* 0x000fe20000004005 */
[----:B------:R-:W-:Y:S01]  /*3d70*/  @!P3 FFMA.RM R15, R15, R16, 12582913 ;  /* 0x4b4000010f0fb423 */ /* 0x000fe20000004010 */
[----:B------:R-:W-:Y:S01]  /*3d80*/  @!P0 MOV R5, 0x437c0000 ;  /* 0x437c000000058802 */ /* 0x000fe20000000f00 */
[----:B------:R-:W-:Y:S01]  /*3d90*/  @!P0 FFMA.SAT R16, R27, R26, 0.5 ;  /* 0x3f0000001b108423 */ /* 0x000fe2000000201a */
[----:B------:R-:W-:-:S03]  /*3da0*/  IADD3 R23, P5, PT, R9, R28, RZ ;  /* 0x0000001c09177210 */ /* 0x000fc60007fbe0ff */
[----:B------:R-:W-:Y:S01]  /*3db0*/  @!P0 FFMA.RM R16, R16, R5, 12582913 ;  /* 0x4b40000110108423 */ /* 0x000fe20000004005 */
[----:B------:R-:W-:Y:S01]  /*3dc0*/  @!P2 FADD R5, R14, -12583039 ;  /* 0xcb40007f0e05a421 */ /* 0x000fe20000000000 */
[----:B------:R-:W-:Y:S01]  /*3dd0*/  IMAD.X R28, R8, 0x1, R13, P5 ;  /* 0x00000001081c7824 */ /* 0x000fe200028e060d */
[----:B------:R-:W-:Y:S02]  /*3de0*/  ISETP.GE.U32.AND P5, PT, R23, R12, PT ;  /* 0x0000000c1700720c */ /* 0x000fe40003fa6070 */
[----:B------:R-:W-:Y:S02]  /*3df0*/  @!P2 FFMA R5, R24, 1.4426950216293334961, -R5 ;  /* 0x3fb8aa3b1805a823 */ /* 0x000fe40000000805 */
[----:B------:R-:W-:Y:S02]  /*3e00*/  ISETP.GE.U32.AND.EX P5, PT, R28, R10, PT, P5 ;  /* 0x0000000a1c00720c */ /* 0x000fe40003fa6150 */
[----:B------:R-:W-:Y:S01]  /*3e10*/  @!P2 FFMA R24, R24, 1.925963033500011079e-08, R5 ;  /* 0x32a570601818a823 */ /* 0x000fe20000000005 */
[----:B------:R-:W-:-:S04]  /*3e20*/  @!P3 FADD R5, R15, -12583039 ;  /* 0xcb40007f0f05b421 */ /* 0x000fc80000000000 */
[----:B------:R-:W-:-:S04]  /*3e30*/  @!P3 FFMA R5, R4, 1.4426950216293334961, -R5 ;  /* 0x3fb8aa3b0405b823 */ /* 0x000fc80000000805 */
[----:B------:R-:W-:Y:S02]  /*3e40*/  @!P3 FFMA R25, R4, 1.925963033500011079e-08, R5 ;  /* 0x32a570600419b823 */ /* 0x000fe40000000005 */
[----:B------:R-:W0:Y:S02]  /*3e50*/  @!P5 LDC.64 R4, c[0x0][0x380] ;  /* 0x0000e000ff04db82 */ /* 0x000e240000000a00 */
[----:B0-----:R-:W-:-:S04]  /*3e60*/  @!P5 LEA R4, P6, R23, R4, 0x2 ;  /* 0x000000041704d211 */ /* 0x001fc800078c10ff */
[----:B------:R-:W-:-:S06]  /*3e70*/  @!P5 LEA.HI.X R5, R23, R5, R28, 0x2, P6 ;  /* 0x000000051705d211 */ /* 0x000fcc00030f141c */
[----:B------:R-:W2:Y:S01]  /*3e80*/  @!P5 LDG.E R5, desc[UR16][R4.64] ;  /* 0x000000100405d981 */ /* 0x000ea2000c1e1900 */
[----:B------:R-:W-:Y:S01]  /*3e90*/  @!P0 FADD R26, R16, -12583039 ;  /* 0xcb40007f101a8421 */ /* 0x000fe20000000000 */
[----:B------:R-:W0:Y:S03]  /*3ea0*/  @!P1 MUFU.EX2 R17, R17 ;  /* 0x0000001100119308 */ /* 0x000e260000000800 */
[----:B------:R-:W-:Y:S01]  /*3eb0*/  @!P0 FFMA R26, R27, 1.4426950216293334961, -R26 ;  /* 0x3fb8aa3b1b1a8823 */ /* 0x000fe2000000081a */
[----:B------:R-:W-:-:S03]  /*3ec0*/  @!P5 MOV R23, 0x3bbb989d ;  /* 0x3bbb989d0017d802 */ /* 0x000fc60000000f00 */
[----:B------:R-:W-:Y:S01]  /*3ed0*/  @!P0 FFMA R13, R27, 1.925963033500011079e-08, R26 ;  /* 0x32a570601b0d8823 */ /* 0x000fe2000000001a */
[----:B------:R-:W1:Y:S01]  /*3ee0*/  @!P4 MUFU.EX2 R22, R22 ;  /* 0x000000160016c308 */ /* 0x000e620000000800 */
[----:B------:R-:W-:Y:S01]  /*3ef0*/  @!P5 IMAD.MOV.U32 R28, RZ, RZ, 0x437c0000 ;  /* 0x437c0000ff1cd424 */ /* 0x000fe200078e00ff */
[----:B------:R-:W-:-:S06]  /*3f00*/  @!P1 SHF.L.U32 R0, R0, 0x17, RZ ;  /* 0x0000001700009819 */ /* 0x000fcc00000006ff */
[----:B------:R-:W3:Y:S01]  /*3f10*/  @!P2 MUFU.EX2 R24, R24 ;  /* 0x000000180018a308 */ /* 0x000ee20000000800 */
[----:B------:R-:W-:Y:S02]  /*3f20*/  @!P4 IMAD.SHL.U32 R2, R2, 0x800000, RZ ;  /* 0x008000000202c824 */ /* 0x000fe400078e00ff */
[----:B0-----:R-:W-:Y:S01]  /*3f30*/  @!P1 FFMA R3, R0, R17, R3 ;  /* 0x0000001100039223 */ /* 0x001fe20000000003 */
[----:B------:R-:W-:Y:S02]  /*3f40*/  LOP3.LUT R0, R20, 0xfffffff8, RZ, 0xc0, !PT ;  /* 0xfffffff814007812 */ /* 0x000fe400078ec0ff */
[----:B------:R-:W-:Y:S02]  /*3f50*/  @!P2 SHF.L.U32 R14, R14, 0x17, RZ ;  /* 0x000000170e0ea819 */ /* 0x000fe400000006ff */
[----:B------:R-:W0:Y:S01]  /*3f60*/  @!P3 MUFU.EX2 R25, R25 ;  /* 0x000000190019b308 */ /* 0x000e220000000800 */
[----:B-1----:R-:W-:-:S07]  /*3f70*/  @!P4 FFMA R3, R2, R22, R3 ;  /* 0x000000160203c223 */ /* 0x002fce0000000003 */
[----:B------:R-:W1:Y:S01]  /*3f80*/  @!P0 MUFU.EX2 R13, R13 ;  /* 0x0000000d000d8308 */ /* 0x000e620000000800 */
[----:B---3--:R-:W-:Y:S01]  /*3f90*/  @!P2 FFMA R3, R14, R24, R3 ;  /* 0x000000180e03a223 */ /* 0x008fe20000000003 */
[----:B------:R-:W-:Y:S01]  /*3fa0*/  @!P3 IMAD.SHL.U32 R2, R15, 0x800000, RZ ;  /* 0x008000000f02b824 */ /* 0x000fe200078e00ff */
[----:B------:R-:W-:-:S03]  /*3fb0*/  @!P0 SHF.L.U32 R16, R16, 0x17, RZ ;  /* 0x0000001710108819 */ /* 0x000fc600000006ff */
[----:B0-----:R-:W-:Y:S01]  /*3fc0*/  @!P3 FFMA R3, R2, R25, R3 ;  /* 0x000000190203b223 */ /* 0x001fe20000000003 */
[----:B------:R-:W-:-:S03]  /*3fd0*/  MOV R2, R21 ;  /* 0x0000001500027202 */ /* 0x000fc60000000f00 */
[----:B-1----:R-:W-:Y:S01]  /*3fe0*/  @!P0 FFMA R3, R16, R13, R3 ;  /* 0x0000000d10038223 */ /* 0x002fe20000000003 */
[----:B--2---:R-:W-:-:S04]  /*3ff0*/  @!P5 FADD R26, R5, -R6 ;  /* 0x80000006051ad221 */ /* 0x004fc80000000000 */
[----:B------:R-:W-:-:S04]  /*4000*/  @!P5 FFMA.SAT R23, R26, R23, 0.5 ;  /* 0x3f0000001a17d423 */ /* 0x000fc80000002017 */
[----:B------:R-:W-:-:S04]  /*4010*/  @!P5 FFMA.RM R23, R23, R28, 12582913 ;  /* 0x4b4000011717d423 */ /* 0x000fc8000000401c */
[----:B------:R-:W-:-:S04]  /*4020*/  @!P5 FADD R27, R23, -12583039 ;  /* 0xcb40007f171bd421 */ /* 0x000fc80000000000 */
[----:B------:R-:W-:Y:S01]  /*4030*/  @!P5 FFMA R27, R26, 1.4426950216293334961, -R27 ;  /* 0x3fb8aa3b1a1bd823 */ /* 0x000fe2000000081b */
[----:B------:R-:W-:-:S03]  /*4040*/  IADD3 R5, P4, PT, R0, -0x8, RZ ;  /* 0xfffffff800057810 */ /* 0x000fc60007f9e0ff */
[----:B------:R-:W-:Y:S01]  /*4050*/  @!P5 FFMA R27, R26, 1.925963033500011079e-08, R27 ;  /* 0x32a570601a1bd823 */ /* 0x000fe2000000001b */
[----:B------:R-:W-:Y:S02]  /*4060*/  ISETP.NE.U32.AND P1, PT, R5, RZ, PT ;  /* 0x000000ff0500720c */ /* 0x000fe40003f25070 */
[----:B------:R-:W-:-:S03]  /*4070*/  IADD3.X R14, PT, PT, R21, -0x1, RZ, P4, !PT ;  /* 0xffffffff150e7810 */ /* 0x000fc600027fe4ff */
[----:B------:R-:W0:Y:S01]  /*4080*/  @!P5 MUFU.EX2 R27, R27 ;  /* 0x0000001b001bd308 */ /* 0x000e220000000800 */
[----:B------:R-:W-:Y:S01]  /*4090*/  ISETP.NE.AND.EX P1, PT, R14, RZ, PT, P1 ;  /* 0x000000ff0e00720c */ /* 0x000fe20003f25310 */
[----:B------:R-:W-:-:S04]  /*40a0*/  @!P5 IMAD.SHL.U32 R4, R23, 0x800000, RZ ;  /* 0x008000001704d824 */ /* 0x000fc800078e00ff */
[----:B0-----:R-:W-:-:S08]  /*40b0*/  @!P5 FFMA R3, R4, R27, R3 ;  /* 0x0000001b0403d223 */ /* 0x001fd00000000003 */
[----:B------:R-:W-:Y:S05]  /*40c0*/  @!P1 BRA `(.L_x_24) ;  /* 0x00000008009c9947 */ /* 0x000fea0003800000 */
[----:B------:R-:W-:Y:S01]  /*40d0*/  IMAD.MOV.U32 R4, RZ, RZ, R5 ;  /* 0x000000ffff047224 */ /* 0x000fe200078e0005 */
[----:B------:R-:W-:Y:S01]  /*40e0*/  MOV R5, R14 ;  /* 0x0000000e00057202 */ /* 0x000fe20000000f00 */
[----:B------:R-:W-:Y:S01]  /*40f0*/  UMOV UR5, 0x8 ;  /* 0x0000000800057882 */ /* 0x000fe20000000000 */
[----:B------:R-:W-:-:S05]  /*4100*/  UMOV UR4, URZ ;  /* 0x000000ff00047c82 */ /* 0x000fca0008000000 */
.L_x_25:
[----:B------:R-:W-:Y:S01]  /*4110*/  MOV R15, R7 ;  /* 0x00000007000f7202 */ /* 0x000fe20000000f00 */
[C---:B------:R-:W-:Y:S02]  /*4120*/  IMAD R13, R9.reuse, UR4, RZ ;  /* 0x00000004090d7c24 */ /* 0x040fe4000f8e02ff */
[----:B------:R-:W-:Y:S02]  /*4130*/  IMAD.MOV.U32 R14, RZ, RZ, R18 ;  /* 0x000000ffff0e7224 */ /* 0x000fe400078e0012 */
[----:B------:R-:W-:Y:S02]  /*4140*/  IMAD R13, R8, UR5, R13 ;  /* 0x00000005080d7c24 */ /* 0x000fe4000f8e020d */
[----:B------:R-:W-:-:S04]  /*4150*/  IMAD.WIDE.U32 R22, R9, UR5, R14 ;  /* 0x0000000509167c25 */ /* 0x000fc8000f8e000e */
[----:B------:R-:W-:Y:S01]  /*4160*/  IMAD.IADD R13, R23, 0x1, R13 ;  /* 0x00000001170d7824 */ /* 0x000fe200078e020d */
[----:B------:R-:W-:Y:S02]  /*4170*/  ISETP.GE.U32.AND P2, PT, R22, R12, PT ;  /* 0x0000000c1600720c */ /* 0x000fe40003f46070 */
[----:B------:R-:W-:Y:S02]  /*4180*/  IADD3 R23, P0, PT, R9, R22, RZ ;  /* 0x0000001609177210 */ /* 0x000fe40007f1e0ff */
[----:B------:R-:W-:Y:S02]  /*4190*/  ISETP.GE.U32.AND.EX P2, PT, R13, R10, PT, P2 ;  /* 0x0000000a0d00720c */ /* 0x000fe40003f46120 */
[----:B------:R-:W-:Y:S02]  /*41a0*/  ISETP.GE.U32.AND P4, PT, R23, R12, PT ;  /* 0x0000000c1700720c */ /* 0x000fe40003f86070 */
[----:B------:R-:W-:-:S04]  /*41b0*/  IADD3.X R26, PT, PT, R8, R13, RZ, P0, !PT ;  /* 0x0000000d081a7210 */ /* 0x000fc800007fe4ff */
[----:B------:R-:W-:-:S05]  /*41c0*/  ISETP.GE.U32.AND.EX P4, PT, R26, R10, PT, P4 ;  /* 0x0000000a1a00720c */ /* 0x000fca0003f86140 */
[----:B------:R-:W0:Y:S08]  /*41d0*/  @!P2 LDC.64 R14, c[0x0][0x380] ;  /* 0x0000e000ff0eab82 */ /* 0x000e300000000a00 */
[----:B------:R-:W1:Y:S01]  /*41e0*/  @!P4 LDC.64 R16, c[0x0][0x380] ;  /* 0x0000e000ff10cb82 */ /* 0x000e620000000a00 */
[----:B0-----:R-:W-:-:S04]  /*41f0*/  @!P2 LEA R14, P0, R22, R14, 0x2 ;  /* 0x0000000e160ea211 */ /* 0x001fc800078010ff */
[----:B------:R-:W-:Y:S02]  /*4200*/  @!P2 LEA.HI.X R15, R22, R15, R13, 0x2, P0 ;  /* 0x0000000f160fa211 */ /* 0x000fe400000f140d */
[----:B-1----:R-:W-:-:S03]  /*4210*/  @!P4 LEA R24, P0, R23, R16, 0x2 ;  /* 0x000000101718c211 */ /* 0x002fc600078010ff */
[----:B------:R0:W2:Y:S01]  /*4220*/  @!P2 LDG.E R27, desc[UR16][R14.64] ;  /* 0x000000100e1ba981 */ /* 0x0000a2000c1e1900 */
[----:B------:R-:W-:Y:S02]  /*4230*/  @!P4 LEA.HI.X R25, R23, R17, R26, 0x2, P0 ;  /* 0x000000111719c211 */ /* 0x000fe400000f141a */
[----:B------:R-:W-:-:S04]  /*4240*/  IADD3 R13, P0, PT, R9, R23, RZ ;  /* 0x00000017090d7210 */ /* 0x000fc80007f1e0ff */
[----:B------:R-:W-:Y:S01]  /*4250*/  ISETP.GE.U32.AND P1, PT, R13, R12, PT ;  /* 0x0000000c0d00720c */ /* 0x000fe20003f26070 */
[----:B------:R-:W-:Y:S01]  /*4260*/  IMAD.X R26, R8, 0x1, R26, P0 ;  /* 0x00000001081a7824 */ /* 0x000fe200000e061a */
[----:B------:R1:W3:Y:S01]  /*4270*/  @!P4 LDG.E R25, desc[UR16][R24.64] ;  /* 0x000000101819c981 */ /* 0x0002e2000c1e1900 */
[----:B------:R-:W-:-:S03]  /*4280*/  IADD3 R22, P0, PT, R9, R13, RZ ;  /* 0x0000000d09167210 */ /* 0x000fc60007f1e0ff */
[----:B------:R-:W-:Y:S02]  /*4290*/  ISETP.GE.U32.AND.EX P1, PT, R26, R10, PT, P1 ;  /* 0x0000000a1a00720c */ /* 0x000fe40003f26110 */
[----:B------:R-:W-:Y:S02]  /*42a0*/  ISETP.GE.U32.AND P3, PT, R22, R12, PT ;  /* 0x0000000c1600720c */ /* 0x000fe40003f66070 */
[----:B------:R-:W-:-:S04]  /*42b0*/  IADD3.X R23, PT, PT, R8, R26, RZ, P0, !PT ;  /* 0x0000001a08177210 */ /* 0x000fc800007fe4ff */
[----:B------:R-:W-:-:S05]  /*42c0*/  ISETP.GE.U32.AND.EX P3, PT, R23, R10, PT, P3 ;  /* 0x0000000a1700720c */ /* 0x000fca0003f66130 */
[----:B------:R-:W4:Y:S08]  /*42d0*/  @!P1 LDC.64 R16, c[0x0][0x380] ;  /* 0x0000e000ff109b82 */ /* 0x000f300000000a00 */
[----:B0-----:R-:W0:Y:S01]  /*42e0*/  @!P3 LDC.64 R14, c[0x0][0x380] ;  /* 0x0000e000ff0ebb82 */ /* 0x001e220000000a00 */
[----:B----4-:R-:W-:-:S04]  /*42f0*/  @!P1 LEA R16, P0, R13, R16, 0x2 ;  /* 0x000000100d109211 */ /* 0x010fc800078010ff */
[----:B------:R-:W-:Y:S02]  /*4300*/  @!P1 LEA.HI.X R17, R13, R17, R26, 0x2, P0 ;  /* 0x000000110d119211 */ /* 0x000fe400000f141a */
[----:B0-----:R-:W-:-:S04]  /*4310*/  @!P3 LEA R14, P0, R22, R14, 0x2 ;  /* 0x0000000e160eb211 */ /* 0x001fc800078010ff */
[----:B------:R-:W4:Y:S01]  /*4320*/  @!P1 LDG.E R17, desc[UR16][R16.64] ;  /* 0x0000001010119981 */ /* 0x000f22000c1e1900 */
[----:B------:R-:W-:-:S05]  /*4330*/  @!P3 LEA.HI.X R15, R22, R15, R23, 0x2, P0 ;  /* 0x0000000f160fb211 */ /* 0x000fca00000f1417 */
[----:B------:R0:W5:Y:S01]  /*4340*/  @!P3 LDG.E R13, desc[UR16][R14.64] ;  /* 0x000000100e0db981 */ /* 0x000162000c1e1900 */
[----:B------:R-:W-:Y:S01]  /*4350*/  @!P2 IMAD.MOV.U32 R29, RZ, RZ, 0x3bbb989d ;  /* 0x3bbb989dff1da424 */ /* 0x000fe200078e00ff */
[----:B------:R-:W-:Y:S01]  /*4360*/  @!P4 MOV R30, 0x437c0000 ;  /* 0x437c0000001ec802 */ /* 0x000fe20000000f00 */
[----:B--2---:R-:W-:Y:S01]  /*4370*/  @!P2 FADD R28, R27, -R6 ;  /* 0x800000061b1ca221 */ /* 0x004fe20000000000 */
[----:B------:R-:W-:-:S03]  /*4380*/  @!P2 MOV R27, 0x437c0000 ;  /* 0x437c0000001ba802 */ /* 0x000fc60000000f00 */
[----:B-1----:R-:W-:Y:S01]  /*4390*/  @!P2 FFMA.SAT R24, R28, R29, 0.5 ;  /* 0x3f0000001c18a423 */ /* 0x002fe2000000201d */
[----:B------:R-:W-:Y:S02]  /*43a0*/  @!P4 IMAD.MOV.U32 R29, RZ, RZ, 0x3bbb989d ;  /* 0x3bbb989dff1dc424 */ /* 0x000fe400078e00ff */
[----:B---3--:R-:W-:Y:S01]  /*43b0*/  @!P4 FADD R26, R25, -R6 ;  /* 0x80000006191ac221 */ /* 0x008fe20000000000 */
[----:B------:R-:W-:Y:S01]  /*43c0*/  @!P2 FFMA.RM R25, R24, R27, 12582913 ;  /* 0x4b4000011819a423 */ /* 0x000fe2000000401b */
[----:B------:R-:W-:Y:S02]  /*43d0*/  IADD3 R24, P0, PT, R9, R22, RZ ;  /* 0x0000001609187210 */ /* 0x000fe40007f1e0ff */
[----:B------:R-:W-:Y:S01]  /*43e0*/  @!P4 FFMA.SAT R27, R26, R29, 0.5 ;  /* 0x3f0000001a1bc423 */ /* 0x000fe2000000201d */
[----:B0-----:R-:W-:Y:S02]  /*43f0*/  @!P2 FADD R15, R25, -12583039 ;  /* 0xcb40007f190fa421 */ /* 0x001fe40000000000 */
[----:B------:R-:W-:Y:S01]  /*4400*/  IMAD.X R23, R8, 0x1, R23, P0 ;  /* 0x0000000108177824 */ /* 0x000fe200000e0617 */
[----:B------:R-:W-:Y:S01]  /*4410*/  ISETP.GE.U32.AND P0, PT, R24, R12, PT ;  /* 0x0000000c1800720c */ /* 0x000fe20003f06070 */
[----:B------:R-:W-:Y:S01]  /*4420*/  @!P2 FFMA R15, R28, 1.4426950216293334961, -R15 ;  /* 0x3fb8aa3b1c0fa823 */ /* 0x000fe2000000080f */
[----:B------:R-:W-:-:S02]  /*4430*/  @!P4 FFMA.RM R27, R27, R30, 12582913 ;  /* 0x4b4000011b1bc423 */ /* 0x000fc4000000401e */
[----:B------:R-:W-:Y:S01]  /*4440*/  ISETP.GE.U32.AND.EX P0, PT, R23, R10, PT, P0 ;  /* 0x0000000a1700720c */ /* 0x000fe20003f06100 */
[----:B------:R-:W-:Y:S01]  /*4450*/  @!P2 FFMA R28, R28, 1.925963033500011079e-08, R15 ;  /* 0x32a570601c1ca823 */ /* 0x000fe2000000000f */
[----:B------:R-:W-:-:S04]  /*4460*/  @!P4 FADD R15, R27, -12583039 ;  /* 0xcb40007f1b0fc421 */ /* 0x000fc80000000000 */
[----:B------:R-:W-:-:S04]  /*4470*/  @!P4 FFMA R15, R26, 1.4426950216293334961, -R15 ;  /* 0x3fb8aa3b1a0fc823 */ /* 0x000fc8000000080f */
[----:B------:R-:W-:-:S03]  /*4480*/  @!P4 FFMA R26, R26, 1.925963033500011079e-08, R15 ;  /* 0x32a570601a1ac823 */ /* 0x000fc6000000000f */
[----:B------:R-:W0:Y:S01]  /*4490*/  @!P0 LDC.64 R14, c[0x0][0x380] ;  /* 0x0000e000ff0e8b82 */ /* 0x000e220000000a00 */
[----:B------:R-:W1:Y:S01]  /*44a0*/  @!P2 MUFU.EX2 R28, R28 ;  /* 0x0000001c001ca308 */ /* 0x000e620000000800 */
[----:B------:R-:W-:-:S07]  /*44b0*/  @!P2 SHF.L.U32 R16, R25, 0x17, RZ ;  /* 0x000000171910a819 */ /* 0x000fce00000006ff */
[----:B------:R-:W2:Y:S01]  /*44c0*/  @!P4 MUFU.EX2 R26, R26 ;  /* 0x0000001a001ac308 */ /* 0x000ea20000000800 */
[----:B------:R-:W-:Y:S01]  /*44d0*/  @!P3 MOV R29, 0x3bbb989d ;  /* 0x3bbb989d001db802 */ /* 0x000fe20000000f00 */
[----:B-1----:R-:W-:Y:S01]  /*44e0*/  @!P2 FFMA R3, R16, R28, R3 ;  /* 0x0000001c1003a223 */ /* 0x002fe20000000003 */
[----:B------:R-:W-:Y:S02]  /*44f0*/  @!P4 SHF.L.U32 R16, R27, 0x17, RZ ;  /* 0x000000171b10c819 */ /* 0x000fe400000006ff */
[----:B0-----:R-:W-:-:S03]  /*4500*/  @!P0 LEA R14, P2, R24, R14, 0x2 ;  /* 0x0000000e180e8211 */ /* 0x001fc600078410ff */
[----:B--2---:R-:W-:Y:S01]  /*4510*/  @!P4 FFMA R3, R16, R26, R3 ;  /* 0x0000001a1003c223 */ /* 0x004fe20000000003 */
[----:B------:R-:W-:Y:S01]  /*4520*/  @!P1 IMAD.MOV.U32 R16, RZ, RZ, 0x3bbb989d ;  /* 0x3bbb989dff109424 */ /* 0x000fe200078e00ff */
[----:B------:R-:W-:Y:S01]  /*4530*/  @!P0 LEA.HI.X R15, R24, R15, R23, 0x2, P2 ;  /* 0x0000000f180f8211 */ /* 0x000fe200010f1417 */
[--C-:B----4-:R-:W-:Y:S01]  /*4540*/  @!P1 FADD R27, R17, -R6.reuse ;  /* 0x80000006111b9221 */ /* 0x110fe20000000000 */
[----:B------:R-:W-:Y:S01]  /*4550*/  IADD3 R24, P2, PT, R9, R24, RZ ;  /* 0x0000001809187210 */ /* 0x000fe20007f5e0ff */
[----:B-----5:R-:W-:Y:S02]  /*4560*/  @!P3 FADD R28, R13, -R6 ;  /* 0x800000060d1cb221 */ /* 0x020fe40000000000 */
[----:B------:R-:W-:Y:S01]  /*4570*/  @!P1 FFMA.SAT R25, R27, R16, 0.5 ;  /* 0x3f0000001b199423 */ /* 0x000fe20000002010 */
[----:B------:R-:W-:Y:S01]  /*4580*/  @!P3 MOV R17, 0x437c0000 ;  /* 0x437c00000011b802 */ /* 0x000fe20000000f00 */
[----:B------:R-:W-:Y:S01]  /*4590*/  @!P1 IMAD.MOV.U32 R16, RZ, RZ, 0x437c0000 ;  /* 0x437c0000ff109424 */ /* 0x000fe200078e00ff */
[----:B------:R-:W-:Y:S01]  /*45a0*/  IADD3.X R13, PT, PT, R8, R23, RZ, P2, !PT ;  /* 0x00000017080d7210 */ /* 0x000fe200017fe4ff */
[----:B------:R-:W-:Y:S01]  /*45b0*/  @!P3 FFMA.SAT R26, R28, R29, 0.5 ;  /* 0x3f0000001c1ab423 */ /* 0x000fe2000000201d */
[----:B------:R-:W-:Y:S01]  /*45c0*/  ISETP.GE.U32.AND P2, PT, R24, R12, PT ;  /* 0x0000000c1800720c */ /* 0x000fe20003f46070 */
[----:B------:R-:W-:Y:S01]  /*45d0*/  @!P1 FFMA.RM R25, R25, R16, 12582913 ;  /* 0x4b40000119199423 */ /* 0x000fe20000004010 */
[----:B------:R0:W2:Y:S01]  /*45e0*/  @!P0 LDG.E R15, desc[UR16][R14.64] ;  /* 0x000000100e0f8981 */ /* 0x0000a2000c1e1900 */
[----:B------:R-:W-:Y:S01]  /*45f0*/  @!P3 FFMA.RM R26, R26, R17, 12582913 ;  /* 0x4b4000011a1ab423 */ /* 0x000fe20000004011 */
[----:B------:R-:W-:Y:S01]  /*4600*/  ISETP.GE.U32.AND.EX P2, PT, R13, R10, PT, P2 ;  /* 0x0000000a0d00720c */ /* 0x000fe20003f46120 */
[----:B------:R-:W-:-:S02]  /*4610*/  @!P1 FADD R16, R25, -12583039 ;  /* 0xcb40007f19109421 */ /* 0x000fc40000000000 */
[----:B------:R-:W-:Y:S02]  /*4620*/  @!P3 FADD R17, R26, -12583039 ;  /* 0xcb40007f1a11b421 */ /* 0x000fe40000000000 */
[C---:B------:R-:W-:Y:S02]  /*4630*/  @!P1 FFMA R16, R27.reuse, 1.4426950216293334961, -R16 ;  /* 0x3fb8aa3b1b109823 */ /* 0x040fe40000000810 */
[C---:B------:R-:W-:Y:S02]  /*4640*/  @!P3 FFMA R17, R28.reuse, 1.4426950216293334961, -R17 ;  /* 0x3fb8aa3b1c11b823 */ /* 0x040fe40000000811 */
[----:B------:R-:W-:Y:S02]  /*4650*/  @!P1 FFMA R27, R27, 1.925963033500011079e-08, R16 ;  /* 0x32a570601b1b9823 */ /* 0x000fe40000000010 */
[----:B------:R-:W-:Y:S02]  /*4660*/  @!P3 FFMA R28, R28, 1.925963033500011079e-08, R17 ;  /* 0x32a570601c1cb823 */ /* 0x000fe40000000011 */
[----:B------:R-:W1:Y:S02]  /*4670*/  @!P2 LDC.64 R16, c[0x0][0x380] ;  /* 0x0000e000ff10ab82 */ /* 0x000e640000000a00 */
[----:B-1----:R-:W-:-:S04]  /*4680*/  @!P2 LEA R16, P4, R24, R16, 0x2 ;  /* 0x000000101810a211 */ /* 0x002fc800078810ff */
[----:B------:R-:W-:Y:S02]  /*4690*/  @!P2 LEA.HI.X R17, R24, R17, R13, 0x2, P4 ;  /* 0x000000111811a211 */ /* 0x000fe400020f140d */
[----:B------:R-:W-:-:S04]  /*46a0*/  IADD3 R24, P4, PT, R9, R24, RZ ;  /* 0x0000001809187210 */ /* 0x000fc80007f9e0ff */
[----:B------:R-:W-:Y:S01]  /*46b0*/  IADD3.X R13, PT, PT, R8, R13, RZ, P4, !PT ;  /* 0x0000000d080d7210 */ /* 0x000fe200027fe4ff */
[----:B------:R-:W3:Y:S01]  /*46c0*/  @!P2 LDG.E R17, desc[UR16][R16.64] ;  /* 0x000000101011a981 */ /* 0x000ee2000c1e1900 */
[----:B------:R-:W-:-:S04]  /*46d0*/  ISETP.GE.U32.AND P4, PT, R24, R12, PT ;  /* 0x0000000c1800720c */ /* 0x000fc80003f86070 */
[----:B------:R-:W-:-:S13]  /*46e0*/  ISETP.GE.U32.AND.EX P4, PT, R13, R10, PT, P4 ;  /* 0x0000000a0d00720c */ /* 0x000fda0003f86140 */
[----:B------:R-:W1:Y:S02]  /*46f0*/  @!P4 LDC.64 R22, c[0x0][0x380] ;  /* 0x0000e000ff16cb82 */ /* 0x000e640000000a00 */
[----:B-1----:R-:W-:-:S04]  /*4700*/  @!P4 LEA R22, P5, R24, R22, 0x2 ;  /* 0x000000161816c211 */ /* 0x002fc800078a10ff */
[----:B------:R-:W-:-:S06]  /*4710*/  @!P4 LEA.HI.X R23, R24, R23, R13, 0x2, P5 ;  /* 0x000000171817c211 */ /* 0x000fcc00028f140d */
[----:B------:R1:W4:Y:S01]  /*4720*/  @!P4 LDG.E R23, desc[UR16][R22.64] ;  /* 0x000000101617c981 */ /* 0x000322000c1e1900 */
[----:B------:R-:W5:Y:S01]  /*4730*/  @!P1 MUFU.EX2 R27, R27 ;  /* 0x0000001b001b9308 */ /* 0x000f620000000800 */
[----:B0-----:R-:W-:-:S07]  /*4740*/  @!P0 MOV R14, 0x3bbb989d ;  /* 0x3bbb989d000e8802 */ /* 0x001fce0000000f00 */
[----:B------:R-:W0:Y:S01]  /*4750*/  @!P3 MUFU.EX2 R28, R28 ;  /* 0x0000001c001cb308 */ /* 0x000e220000000800 */
[----:B------:R-:W-:Y:S02]  /*4760*/  @!P1 IMAD.SHL.U32 R30, R25, 0x800000, RZ ;  /* 0x00800000191e9824 */ /* 0x000fe400078e00ff */
[----:B------:R-:W-:Y:S01]  /*4770*/  @!P0 IMAD.MOV.U32 R25, RZ, RZ, 0x437c0000 ;  /* 0x437c0000ff198424 */ /* 0x000fe200078e00ff */
[----:B------:R-:W-:Y:S02]  /*4780*/  @!P3 SHF.L.U32 R26, R26, 0x17, RZ ;  /* 0x000000171a1ab819 */ /* 0x000fe400000006ff */
[----:B------:R-:W-:Y:S01]  /*4790*/  @!P2 MOV R29, 0x3bbb989d ;  /* 0x3bbb989d001da802 */ /* 0x000fe20000000f00 */
[----:B-----5:R-:W-:Y:S01]  /*47a0*/  @!P1 FFMA R3, R30, R27, R3 ;  /* 0x0000001b1e039223 */ /* 0x020fe20000000003 */
[----:B-1----:R-:W-:-:S03]  /*47b0*/  @!P2 MOV R22, 0x437c0000 ;  /* 0x437c00000016a802 */ /* 0x002fc60000000f00 */
[----:B0-----:R-:W-:Y:S01]  /*47c0*/  @!P3 FFMA R3, R26, R28, R3 ;  /* 0x0000001c1a03b223 */ /* 0x001fe20000000003 */
[----:B------:R-:W-:Y:S01]  /*47d0*/  @!P4 IMAD.MOV.U32 R26, RZ, RZ, 0x3bbb989d ;  /* 0x3bbb989dff1ac424 */ /* 0x000fe200078e00ff */
[----:B------:R-:W-:Y:S01]  /*47e0*/  @!P4 MOV R27, 0x437c0000 ;  /* 0x437c0000001bc802 */ /* 0x000fe20000000f00 */
[----:B--2---:R-:W-:-:S04]  /*47f0*/  @!P0 FADD R15, R15, -R6 ;  /* 0x800000060f0f8221 */ /* 0x004fc80000000000 */
[----:B------:R-:W-:-:S04]  /*4800*/  @!P0 FFMA.SAT R16, R15, R14, 0.5 ;  /* 0x3f0000000f108423 */ /* 0x000fc8000000200e */
[----:B------:R-:W-:Y:S01]  /*4810*/  @!P0 FFMA.RM R16, R16, R25, 12582913 ;  /* 0x4b40000110108423 */ /* 0x000fe20000004019 */
[----:B---3--:R-:W-:-:S04]  /*4820*/  @!P2 FADD R14, R17, -R6 ;  /* 0x80000006110ea221 */ /* 0x008fc80000000000 */
[----:B------:R-:W-:-:S04]  /*4830*/  @!P2 FFMA.SAT R17, R14, R29, 0.5 ;  /* 0x3f0000000e11a423 */ /* 0x000fc8000000201d */
[----:B------:R-:W-:Y:S01]  /*4840*/  @!P2 FFMA.RM R17, R17, R22, 12582913 ;  /* 0x4b4000011111a423 */ /* 0x000fe20000004016 */
[----:B----4-:R-:W-:Y:S01]  /*4850*/  @!P4 FADD R25, R23, -R6 ;  /* 0x800000061719c221 */ /* 0x010fe20000000000 */
[----:B------:R-:W-:-:S04]  /*4860*/  IADD3 R23, P1, PT, R9, R24, RZ ;  /* 0x0000001809177210 */ /* 0x000fc80007f3e0ff */
[----:B------:R-:W-:Y:S02]  /*4870*/  IADD3.X R28, PT, PT, R8, R13, RZ, P1, !PT ;  /* 0x0000000d081c7210 */ /* 0x000fe40000ffe4ff */
[----:B------:R-:W-:-:S04]  /*4880*/  ISETP.GE.U32.AND P1, PT, R23, R12, PT ;  /* 0x0000000c1700720c */ /* 0x000fc80003f26070 */
[----:B------:R-:W-:Y:S01]  /*4890*/  ISETP.GE.U32.AND.EX P1, PT, R28, R10, PT, P1 ;  /* 0x0000000a1c00720c */ /* 0x000fe20003f26110 */
[----:B------:R-:W-:Y:S01]  /*48a0*/  @!P0 FADD R24, R16, -12583039 ;  /* 0xcb40007f10188421 */ /* 0x000fe20000000000 */
[----:B------:R-:W-:Y:S01]  /*48b0*/  @!P2 FADD R13, R17, -12583039 ;  /* 0xcb40007f110da421 */ /* 0x000fe20000000000 */
[----:B------:R-:W-:Y:S02]  /*48c0*/  @!P4 FFMA.SAT R22, R25, R26, 0.5 ;  /* 0x3f0000001916c423 */ /* 0x000fe4000000201a */
[C---:B------:R-:W-:Y:S01]  /*48d0*/  @!P0 FFMA R24, R15.reuse, 1.4426950216293334961, -R24 ;  /* 0x3fb8aa3b0f188823 */ /* 0x040fe20000000818 */
[----:B------:R-:W-:Y:S01]  /*48e0*/  @!P2 FFMA R13, R14, 1.4426950216293334961, -R13 ;  /* 0x3fb8aa3b0e0da823 */ /* 0x000fe2000000080d */
[----:B------:R-:W-:Y:S02]  /*48f0*/  @!P4 FFMA.RM R22, R22, R27, 12582913 ;  /* 0x4b4000011616c423 */ /* 0x000fe4000000401b */
[----:B------:R-:W-:Y:S01]  /*4900*/  @!P0 FFMA R27, R15, 1.925963033500011079e-08, R24 ;  /* 0x32a570600f1b8823 */ /* 0x000fe20000000018 */
[----:B------:R-:W-:-:S03]  /*4910*/  @!P2 FFMA R26, R14, 1.925963033500011079e-08, R13 ;  /* 0x32a570600e1aa823 */ /* 0x000fc6000000000d */
[----:B------:R-:W0:Y:S02]  /*4920*/  @!P1 LDC.64 R14, c[0x0][0x380] ;  /* 0x0000e000ff0e9b82 */ /* 0x000e240000000a00 */
[----:B0-----:R-:W-:-:S04]  /*4930*/  @!P1 LEA R14, P3, R23, R14, 0x2 ;  /* 0x0000000e170e9211 */ /* 0x001fc800078610ff */
[----:B------:R-:W-:-:S06]  /*4940*/  @!P1 LEA.HI.X R15, R23, R15, R28, 0x2, P3 ;  /* 0x0000000f170f9211 */ /* 0x000fcc00018f141c */
[----:B------:R0:W2:Y:S01]  /*4950*/  @!P1 LDG.E R15, desc[UR16][R14.64] ;  /* 0x000000100e0f9981 */ /* 0x0000a2000c1e1900 */
[----:B------:R-:W-:-:S04]  /*4960*/  @!P4 FADD R24, R22, -12583039 ;  /* 0xcb40007f1618c421 */ /* 0x000fc80000000000 */
[----:B------:R-:W-:-:S04]  /*4970*/  @!P4 FFMA R24, R25, 1.4426950216293334961, -R24 ;  /* 0x3fb8aa3b1918c823 */ /* 0x000fc80000000818 */
[----:B------:R-:W-:Y:S01]  /*4980*/  @!P4 FFMA R25, R25, 1.925963033500011079e-08, R24 ;  /* 0x32a570601919c823 */ /* 0x000fe20000000018 */
[----:B------:R-:W-:Y:S01]  /*4990*/  @!P1 IMAD.MOV.U32 R24, RZ, RZ, 0x3bbb989d ;  /* 0x3bbb989dff189424 */ /* 0x000fe200078e00ff */
[----:B------:R-:W-:Y:S01]  /*49a0*/  @!P1 MOV R28, 0x437c0000 ;  /* 0x437c0000001c9802 */ /* 0x000fe20000000f00 */
[----:B------:R-:W1:Y:S01]  /*49b0*/  @!P0 MUFU.EX2 R27, R27 ;  /* 0x0000001b001b8308 */ /* 0x000e620000000800 */
[----:B------:R-:W-:Y:S02]  /*49c0*/  @!P0 SHF.L.U32 R16, R16, 0x17, RZ ;  /* 0x0000001710108819 */ /* 0x000fe400000006ff */
[----:B------:R-:W-:-:S05]  /*49d0*/  IADD3 R4, P3, PT, R4, -0x8, RZ ;  /* 0xfffffff804047810 */ /* 0x000fca0007f7e0ff */
[----:B------:R-:W3:Y:S01]  /*49e0*/  @!P2 MUFU.EX2 R26, R26 ;  /* 0x0000001a001aa308 */ /* 0x000ee20000000800 */
[----:B------:R-:W-:-:S07]  /*49f0*/  IADD3.X R5, PT, PT, R5, -0x1, RZ, P3, !PT ;  /* 0xffffffff05057810 */ /* 0x000fce0001ffe4ff */
[----:B------:R-:W4:Y:S01]  /*4a00*/  @!P4 MUFU.EX2 R25, R25 ;  /* 0x000000190019c308 */ /* 0x000f220000000800 */
[----:B-1----:R-:W-:Y:S01]  /*4a10*/  @!P0 FFMA R3, R16, R27, R3 ;  /* 0x0000001b10038223 */ /* 0x002fe20000000003 */
[----:B------:R-:W-:Y:S01]  /*4a20*/  ISETP.NE.U32.AND P0, PT, R4, RZ, PT ;  /* 0x000000ff0400720c */ /* 0x000fe20003f05070 */
[----:B0-----:R-:W-:-:S03]  /*4a30*/  @!P2 IMAD.SHL.U32 R14, R17, 0x800000, RZ ;  /* 0x00800000110ea824 */ /* 0x001fc600078e00ff */
[----:B------:R-:W-:Y:S02]  /*4a40*/  ISETP.NE.AND.EX P0, PT, R5, RZ, PT, P0 ;  /* 0x000000ff0500720c */ /* 0x000fe40003f05300 */
[----:B------:R-:W-:Y:S01]  /*4a50*/  @!P4 SHF.L.U32 R22, R22, 0x17, RZ ;  /* 0x000000171616c819 */ /* 0x000fe200000006ff */
[----:B---3--:R-:W-:Y:S01]  /*4a60*/  @!P2 FFMA R3, R14, R26, R3 ;  /* 0x0000001a0e03a223 */ /* 0x008fe20000000003 */
[----:B------:R-:W-:-:S04]  /*4a70*/  UIADD3 UR5, UP0, UPT, UR5, 0x8, URZ ;  /* 0x0000000805057890 */ /* 0x000fc8000ff1e0ff */
[----:B------:R-:W-:Y:S01]  /*4a80*/  UIADD3.X UR4, UPT, UPT, URZ, UR4, URZ, UP0, !UPT ;  /* 0x00000004ff047290 */ /* 0x000fe200087fe4ff */
[----:B----4-:R-:W-:Y:S01]  /*4a90*/  @!P4 FFMA R3, R22, R25, R3 ;  /* 0x000000191603c223 */ /* 0x010fe20000000003 */
[----:B--2---:R-:W-:-:S04]  /*4aa0*/  @!P1 FADD R13, R15, -R6 ;  /* 0x800000060f0d9221 */ /* 0x004fc80000000000 */
[----:B------:R-:W-:-:S04]  /*4ab0*/  @!P1 FFMA.SAT R23, R13, R24, 0.5 ;  /* 0x3f0000000d179423 */ /* 0x000fc80000002018 */
[----:B------:R-:W-:-:S04]  /*4ac0*/  @!P1 FFMA.RM R23, R23, R28, 12582913 ;  /* 0x4b40000117179423 */ /* 0x000fc8000000401c */
[----:B------:R-:W-:-:S04]  /*4ad0*/  @!P1 FADD R24, R23, -12583039 ;  /* 0xcb40007f17189421 */ /* 0x000fc80000000000 */
[----:B------:R-:W-:-:S04]  /*4ae0*/  @!P1 FFMA R24, R13, 1.4426950216293334961, -R24 ;  /* 0x3fb8aa3b0d189823 */ /* 0x000fc80000000818 */
[----:B------:R-:W-:-:S06]  /*4af0*/  @!P1 FFMA R24, R13, 1.925963033500011079e-08, R24 ;  /* 0x32a570600d189823 */ /* 0x000fcc0000000018 */
[----:B------:R-:W0:Y:S01]  /*4b00*/  @!P1 MUFU.EX2 R24, R24 ;  /* 0x0000001800189308 */ /* 0x000e220000000800 */
[----:B------:R-:W-:-:S05]  /*4b10*/  @!P1 SHF.L.U32 R14, R23, 0x17, RZ ;  /* 0x00000017170e9819 */ /* 0x000fca00000006ff */
[----:B0-----:R-:W-:Y:S01]  /*4b20*/  @!P1 FFMA R3, R14, R24, R3 ;  /* 0x000000180e039223 */ /* 0x001fe20000000003 */
[----:B------:R-:W-:Y:S06]  /*4b30*/  @P0 BRA `(.L_x_25) ;  /* 0xfffffff400740947 */ /* 0x000fec000383ffff */
.L_x_24:
        /* <DEDUP_REMOVED lines=14> */
[----:B------:R-:W-:-:S05]  /*4c20*/  IMAD.WIDE.U32 R14, R9, R0, R22 ;  /* 0x00000000090e7225 */ /* 0x000fca00078e0016 */
[----:B------:R-:W-:Y:S01]  /*4c30*/  IADD3 R15, PT, PT, R15, R5, RZ ;  /* 0x000000050f0f7210 */ /* 0x000fe20007ffe0ff */
[----:B------:R-:W-:Y:S01]  /*4c40*/  VIADD R5, R0, 0x1 ;  /* 0x0000000100057836 */ /* 0x000fe20000000000 */
[----:B------:R-:W-:-:S03]  /*4c50*/  ISETP.GE.U32.AND P1, PT, R14, R12, PT ;  /* 0x0000000c0e00720c */ /* 0x000fc60003f26070 */
[----:B------:R-:W-:Y:S01]  /*4c60*/  IMAD.WIDE.U32 R24, R9, R5, R22 ;  /* 0x0000000509187225 */ /* 0x000fe200078e0016 */
[----:B------:R-:W-:-:S03]  /*4c70*/  ISETP.GE.U32.AND.EX P1, PT, R15, R10, PT, P1 ;  /* 0x0000000a0f00720c */ /* 0x000fc60003f26110 */
[----:B------:R-:W-:Y:S01]  /*4c80*/  IMAD R25, R8, R5, R25 ;  /* 0x0000000508197224 */ /* 0x000fe200078e0219 */
[----:B------:R-:W-:-:S04]  /*4c90*/  ISETP.GE.U32.AND P2, PT, R24, R12, PT ;  /* 0x0000000c1800720c */ /* 0x000fc80003f46070 */
[----:B------:R-:W-:-:S05]  /*4ca0*/  ISETP.GE.U32.AND.EX P2, PT, R25, R10, PT, P2 ;  /* 0x0000000a1900720c */ /* 0x000fca0003f46120 */
[----:B------:R-:W0:Y:S08]  /*4cb0*/  @!P1 LDC.64 R16, c[0x0][0x380] ;  /* 0x0000e000ff109b82 */ /* 0x000e300000000a00 */
[----:B------:R-:W1:Y:S01]  /*4cc0*/  @!P2 LDC.64 R4, c[0x0][0x380] ;  /* 0x0000e000ff04ab82 */ /* 0x000e620000000a00 */
[----:B0-----:R-:W-:-:S04]  /*4cd0*/  @!P1 LEA R16, P3, R14, R16, 0x2 ;  /* 0x000000100e109211 */ /* 0x001fc800078610ff */
[----:B------:R-:W-:Y:S01]  /*4ce0*/  @!P1 LEA.HI.X R17, R14, R17, R15, 0x2, P3 ;  /* 0x000000110e119211 */ /* 0x000fe200018f140f */
[----:B------:R-:W-:Y:S01]  /*4cf0*/  IMAD.WIDE.U32 R14, R9, R11, R22 ;  /* 0x0000000b090e7225 */ /* 0x000fe200078e0016 */
[----:B-1----:R-:W-:-:S03]  /*4d00*/  @!P2 LEA R4, P4, R24, R4, 0x2 ;  /* 0x000000041804a211 */ /* 0x002fc600078810ff */
[----:B------:R-:W-:Y:S01]  /*4d10*/  IMAD R11, R8, R11, R15 ;  /* 0x0000000b080b7224 */ /* 0x000fe200078e020f */
[----:B------:R-:W-:Y:S01]  /*4d20*/  IADD3 R15, PT, PT, R0, 0x3, RZ ;  /* 0x00000003000f7810 */ /* 0x000fe20007ffe0ff */
[----:B------:R-:W2:Y:S01]  /*4d30*/  @!P1 LDG.E R17, desc[UR16][R16.64] ;  /* 0x0000001010119981 */ /* 0x000ea2000c1e1900 */
[----:B------:R-:W-:Y:S02]  /*4d40*/  ISETP.GE.U32.AND P3, PT, R14, R12, PT ;  /* 0x0000000c0e00720c */ /* 0x000fe40003f66070 */
[----:B------:R-:W-:Y:S01]  /*4d50*/  @!P2 LEA.HI.X R5, R24, R5, R25, 0x2, P4 ;  /* 0x000000051805a211 */ /* 0x000fe200020f1419 */
[----:B------:R-:W-:Y:S01]  /*4d60*/  IMAD.WIDE.U32 R22, R9, R15, R22 ;  /* 0x0000000f09167225 */ /* 0x000fe200078e0016 */
[----:B------:R-:W-:-:S03]  /*4d70*/  ISETP.GE.U32.AND.EX P3, PT, R11, R10, PT, P3 ;  /* 0x0000000a0b00720c */ /* 0x000fc60003f66130 */
[----:B------:R-:W-:Y:S01]  /*4d80*/  IMAD R15, R8, R15, R23 ;  /* 0x0000000f080f7224 */ /* 0x000fe200078e0217 */
[----:B------:R-:W-:Y:S01]  /*4d90*/  ISETP.GE.U32.AND P4, PT, R22, R12, PT ;  /* 0x0000000c1600720c */ /* 0x000fe20003f86070 */
[----:B------:R-:W3:Y:S03]  /*4da0*/  @!P2 LDG.E R5, desc[UR16][R4.64] ;  /* 0x000000100405a981 */ /* 0x000ee6000c1e1900 */
[----:B------:R-:W-:-:S05]  /*4db0*/  ISETP.GE.U32.AND.EX P4, PT, R15, R10, PT, P4 ;  /* 0x0000000a0f00720c */ /* 0x000fca0003f86140 */
[----:B------:R-:W0:Y:S08]  /*4dc0*/  @!P3 LDC.64 R24, c[0x0][0x380] ;  /* 0x0000e000ff18bb82 */ /* 0x000e300000000a00 */
[----:B------:R-:W1:Y:S01]  /*4dd0*/  @!P4 LDC.64 R26, c[0x0][0x380] ;  /* 0x0000e000ff1acb82 */ /* 0x000e620000000a00 */
[----:B0-----:R-:W-:-:S04]  /*4de0*/  @!P3 LEA R24, P5, R14, R24, 0x2 ;  /* 0x000000180e18b211 */ /* 0x001fc800078a10ff */
[----:B------:R-:W-:Y:S02]  /*4df0*/  @!P3 LEA.HI.X R25, R14, R25, R11, 0x2, P5 ;  /* 0x000000190e19b211 */ /* 0x000fe400028f140b */
[----:B-1----:R-:W-:-:S03]  /*4e00*/  @!P4 LEA R26, P5, R22, R26, 0x2 ;  /* 0x0000001a161ac211 */ /* 0x002fc600078a10ff */
[----:B------:R0:W4:Y:S01]  /*4e10*/  @!P3 LDG.E R11, desc[UR16][R24.64] ;  /* 0x00000010180bb981 */ /* 0x000122000c1e1900 */
[----:B------:R-:W-:-:S06]  /*4e20*/  @!P4 LEA.HI.X R27, R22, R27, R15, 0x2, P5 ;  /* 0x0000001b161bc211 */ /* 0x000fcc00028f140f */
[----:B------:R-:W5:Y:S01]  /*4e30*/  @!P4 LDG.E R27, desc[UR16][R26.64] ;  /* 0x000000101a1bc981 */ /* 0x000f62000c1e1900 */
[----:B------:R-:W-:Y:S01]  /*4e40*/  @!P1 IMAD.MOV.U32 R2, RZ, RZ, 0x3bbb989d ;  /* 0x3bbb989dff029424 */ /* 0x000fe200078e00ff */
[----:B------:R-:W-:Y:S02]  /*4e50*/  @!P2 MOV R23, 0x3bbb989d ;  /* 0x3bbb989d0017a802 */ /* 0x000fe40000000f00 */
[----:B------:R-:W-:Y:S02]  /*4e60*/  @!P3 MOV R22, 0x3bbb989d ;  /* 0x3bbb989d0016b802 */ /* 0x000fe40000000f00 */
[----:B0-----:R-:W-:Y:S02]  /*4e70*/  @!P3 MOV R24, 0x437c0000 ;  /* 0x437c00000018b802 */ /* 0x001fe40000000f00 */
[----:B------:R-:W-:Y:S01]  /*4e80*/  IADD3 R0, PT, PT, R0, 0x4, RZ ;  /* 0x0000000400007810 */ /* 0x000fe20007ffe0ff */
[----:B--2---:R-:W-:Y:S01]  /*4e90*/  @!P1 FADD R15, R17, -R6 ;  /* 0x80000006110f9221 */ /* 0x004fe20000000000 */
[----:B------:R-:W-:-:S03]  /*4ea0*/  @!P1 MOV R17, 0x437c0000 ;  /* 0x437c000000119802 */ /* 0x000fc60000000f00 */
[----:B------:R-:W-:-:S04]  /*4eb0*/  @!P1 FFMA.SAT R2, R15, R2, 0.5 ;  /* 0x3f0000000f029423 */ /* 0x000fc80000002002 */
[----:B------:R-:W-:Y:S01]  /*4ec0*/  @!P1 FFMA.RM R2, R2, R17, 12582913 ;  /* 0x4b40000102029423 */ /* 0x000fe20000004011 */
[----:B---3--:R-:W-:Y:S01]  /*4ed0*/  @!P2 FADD R14, R5, -R6 ;  /* 0x80000006050ea221 */ /* 0x008fe20000000000 */
[----:B------:R-:W-:Y:S02]  /*4ee0*/  @!P2 IMAD.MOV.U32 R5, RZ, RZ, 0x437c0000 ;  /* 0x437c0000ff05a424 */ /* 0x000fe400078e00ff */
[----:B------:R-:W-:Y:S01]  /*4ef0*/  @!P1 FADD R16, R2, -12583039 ;  /* 0xcb40007f02109421 */ /* 0x000fe20000000000 */
[----:B------:R-:W-:-:S03]  /*4f00*/  @!P2 FFMA.SAT R4, R14, R23, 0.5 ;  /* 0x3f0000000e04a423 */ /* 0x000fc60000002017 */
[----:B------:R-:W-:Y:S01]  /*4f10*/  @!P1 FFMA R16, R15, 1.4426950216293334961, -R16 ;  /* 0x3fb8aa3b0f109823 */ /* 0x000fe20000000810 */
[----:B------:R-:W-:-:S03]  /*4f20*/  @!P2 FFMA.RM R4, R4, R5, 12582913 ;  /* 0x4b4000010404a423 */ /* 0x000fc60000004005 */
[----:B------:R-:W-:Y:S01]  /*4f30*/  @!P1 FFMA R16, R15, 1.925963033500011079e-08, R16 ;  /* 0x32a570600f109823 */ /* 0x000fe20000000010 */
[----:B------:R-:W-:-:S04]  /*4f40*/  @!P2 FADD R15, R4, -12583039 ;  /* 0xcb40007f040fa421 */ /* 0x000fc80000000000 */
[C---:B------:R-:W-:Y:S01]  /*4f50*/  @!P2 FFMA R15, R14.reuse, 1.4426950216293334961, -R15 ;  /* 0x3fb8aa3b0e0fa823 */ /* 0x040fe2000000080f */
[----:B------:R-:W0:Y:S03]  /*4f60*/  @!P1 MUFU.EX2 R16, R16 ;  /* 0x0000001000109308 */ /* 0x000e260000000800 */
[----:B------:R-:W-:Y:S01]  /*4f70*/  @!P2 FFMA R15, R14, 1.925963033500011079e-08, R15 ;  /* 0x32a570600e0fa823 */ /* 0x000fe2000000000f */
[----:B----4-:R-:W-:-:S04]  /*4f80*/  @!P3 FADD R11, R11, -R6 ;  /* 0x800000060b0bb221 */ /* 0x010fc80000000000 */
[----:B------:R-:W-:Y:S01]  /*4f90*/  @!P3 FFMA.SAT R5, R11, R22, 0.5 ;  /* 0x3f0000000b05b423 */ /* 0x000fe20000002016 */
[----:B------:R-:W-:Y:S02]  /*4fa0*/  @!P4 IMAD.MOV.U32 R22, RZ, RZ, 0x3bbb989d ;  /* 0x3bbb989dff16c424 */ /* 0x000fe400078e00ff */
[----:B-----5:R-:W-:Y:S01]  /*4fb0*/  @!P4 FADD R27, R27, -R6 ;  /* 0x800000061b1bc221 */ /* 0x020fe20000000000 */
[----:B------:R-:W-:Y:S01]  /*4fc0*/  @!P3 FFMA.RM R5, R5, R24, 12582913 ;  /* 0x4b4000010505b423 */ /* 0x000fe20000004018 */
[----:B------:R-:W-:Y:S02]  /*4fd0*/  @!P4 MOV R24, 0x437c0000 ;  /* 0x437c00000018c802 */ /* 0x000fe40000000f00 */
[----:B------:R-:W-:Y:S01]  /*4fe0*/  @!P4 FFMA.SAT R17, R27, R22, 0.5 ;  /* 0x3f0000001b11c423 */ /* 0x000fe20000002016 */
[----:B------:R-:W-:-:S03]  /*4ff0*/  @!P3 FADD R22, R5, -12583039 ;  /* 0xcb40007f0516b421 */ /* 0x000fc60000000000 */
[----:B------:R-:W-:Y:S01]  /*5000*/  @!P4 FFMA.RM R17, R17, R24, 12582913 ;  /* 0x4b4000011111c423 */ /* 0x000fe20000004018 */
[----:B------:R-:W-:-:S03]  /*5010*/  @!P3 FFMA R22, R11, 1.4426950216293334961, -R22 ;  /* 0x3fb8aa3b0b16b823 */ /* 0x000fc60000000816 */
[----:B------:R-:W-:Y:S01]  /*5020*/  @!P4 FADD R14, R17, -12583039 ;  /* 0xcb40007f110ec421 */ /* 0x000fe20000000000 */
[----:B------:R-:W-:Y:S01]  /*5030*/  @!P3 FFMA R22, R11, 1.925963033500011079e-08, R22 ;  /* 0x32a570600b16b823 */ /* 0x000fe20000000016 */
[----:B------:R-:W1:Y:S02]  /*5040*/  @!P2 MUFU.EX2 R15, R15 ;  /* 0x0000000f000fa308 */ /* 0x000e640000000800 */
[----:B------:R-:W-:-:S04]  /*5050*/  @!P4 FFMA R14, R27, 1.4426950216293334961, -R14 ;  /* 0x3fb8aa3b1b0ec823 */ /* 0x000fc8000000080e */
[----:B------:R-:W-:Y:S02]  /*5060*/  @!P4 FFMA R14, R27, 1.925963033500011079e-08, R14 ;  /* 0x32a570601b0ec823 */ /* 0x000fe4000000000e */
[----:B------:R-:W2:Y:S01]  /*5070*/  @!P3 MUFU.EX2 R22, R22 ;  /* 0x000000160016b308 */ /* 0x000ea20000000800 */
[----:B------:R-:W-:Y:S01]  /*5080*/  @!P1 SHF.L.U32 R2, R2, 0x17, RZ ;  /* 0x0000001702029819 */ /* 0x000fe200000006ff */
[----:B------:R-:W-:-:S06]  /*5090*/  @!P2 IMAD.SHL.U32 R4, R4, 0x800000, RZ ;  /* 0x008000000404a824 */ /* 0x000fcc00078e00ff */
[----:B------:R-:W3:Y:S01]  /*50a0*/  @!P4 MUFU.EX2 R14, R14 ;  /* 0x0000000e000ec308 */ /* 0x000ee20000000800 */
[----:B0-----:R-:W-:Y:S01]  /*50b0*/  @!P1 FFMA R3, R2, R16, R3 ;  /* 0x0000001002039223 */ /* 0x001fe20000000003 */
[----:B------:R-:W-:-:S03]  /*50c0*/  @!P3 SHF.L.U32 R2, R5, 0x17, RZ ;  /* 0x000000170502b819 */ /* 0x000fc600000006ff */
[----:B-1----:R-:W-:Y:S01]  /*50d0*/  @!P2 FFMA R3, R4, R15, R3 ;  /* 0x0000000f0403a223 */ /* 0x002fe20000000003 */
[----:B------:R-:W-:-:S03]  /*50e0*/  @!P4 SHF.L.U32 R4, R17, 0x17, RZ ;  /* 0x000000171104c819 */ /* 0x000fc600000006ff */
[----:B--2---:R-:W-:Y:S01]  /*50f0*/  @!P3 FFMA R3, R2, R22, R3 ;  /* 0x000000160203b223 */ /* 0x004fe20000000003 */
[----:B------:R-:W-:-:S03]  /*5100*/  IMAD.MOV.U32 R2, RZ, RZ, RZ ;  /* 0x000000ffff027224 */ /* 0x000fc600078e00ff */
[----:B---3--:R-:W-:-:S07]  /*5110*/  @!P4 FFMA R3, R4, R14, R3 ;  /* 0x0000000e0403c223 */ /* 0x008fce0000000003 */
.L_x_26:
        /* <DEDUP_REMOVED lines=9> */
[----:B------:R-:W-:Y:S01]  /*51b0*/  IMAD.MOV.U32 R14, RZ, RZ, R18 ;  /* 0x000000ffff0e7224 */ /* 0x000fe200078e0012 */
[----:B------:R-:W-:Y:S01]  /*51c0*/  IADD3 R13, PT, PT, R0, 0x1, RZ ;  /* 0x00000001000d7810 */ /* 0x000fe20007ffe0ff */
[-C--:B------:R-:W-:Y:S02]  /*51d0*/  IMAD R11, R8, R0.reuse, R5 ;  /* 0x00000000080b7224 */ /* 0x080fe400078e0205 */
        /* <DEDUP_REMOVED lines=16> */
[----:B------:R-:W-:Y:S01]  /*52e0*/  @!P1 IMAD.MOV.U32 R5, RZ, RZ, 0x3bbb989d ;  /* 0x3bbb989dff059424 */ /* 0x000fe200078e00ff */
[----:B------:R-:W-:Y:S02]  /*52f0*/  @!P1 MOV R13, 0x437c0000 ;  /* 0x437c0000000d9802 */ /* 0x000fe40000000f00 */
[----:B------:R-:W-:Y:S01]  /*5300*/  @!P2 MOV R14, 0x3bbb989d ;  /* 0x3bbb989d000ea802 */ /* 0x000fe20000000f00 */
[----:B------:R-:W-:Y:S01]  /*5310*/  @!P2 IMAD.MOV.U32 R24, RZ, RZ, 0x437c0000 ;  /* 0x437c0000ff18a424 */ /* 0x000fe200078e00ff */
[----:B------:R-:W-:Y:S01]  /*5320*/  IADD3 R0, PT, PT, R0, 0x2, RZ ;  /* 0x0000000200007810 */ /* 0x000fe20007ffe0ff */
[----:B--2---:R-:W-:-:S04]  /*5330*/  @!P1 FADD R2, R23, -R6 ;  /* 0x8000000617029221 */ /* 0x004fc80000000000 */
[----:B------:R-:W-:Y:S01]  /*5340*/  @!P1 FFMA.SAT R4, R2, R5, 0.5 ;  /* 0x3f00000002049423 */ /* 0x000fe20000002005 */
[----:B---3--:R-:W-:-:S03]  /*5350*/  @!P2 FADD R11, R17, -R6 ;  /* 0x80000006110ba221 */ /* 0x008fc60000000000 */
[----:B------:R-:W-:Y:S01]  /*5360*/  @!P1 FFMA.RM R4, R4, R13, 12582913 ;  /* 0x4b40000104049423 */ /* 0x000fe2000000400d */
[----:B------:R-:W-:-:S03]  /*5370*/  @!P2 FFMA.SAT R13, R11, R14, 0.5 ;  /* 0x3f0000000b0da423 */ /* 0x000fc6000000200e */
[----:B------:R-:W-:Y:S01]  /*5380*/  @!P1 FADD R5, R4, -12583039 ;  /* 0xcb40007f04059421 */ /* 0x000fe20000000000 */
[----:B------:R-:W-:-:S03]  /*5390*/  @!P2 FFMA.RM R13, R13, R24, 12582913 ;  /* 0x4b4000010d0da423 */ /* 0x000fc60000004018 */
[----:B------:R-:W-:Y:S01]  /*53a0*/  @!P1 FFMA R5, R2, 1.4426950216293334961, -R5 ;  /* 0x3fb8aa3b02059823 */ /* 0x000fe20000000805 */
[----:B------:R-:W-:-:S03]  /*53b0*/  @!P2 FADD R14, R13, -12583039 ;  /* 0xcb40007f0d0ea421 */ /* 0x000fc60000000000 */
[----:B------:R-:W-:Y:S01]  /*53c0*/  @!P1 FFMA R5, R2, 1.925963033500011079e-08, R5 ;  /* 0x32a5706002059823 */ /* 0x000fe20000000005 */
[----:B------:R-:W-:-:S04]  /*53d0*/  @!P2 FFMA R14, R11, 1.4426950216293334961, -R14 ;  /* 0x3fb8aa3b0b0ea823 */ /* 0x000fc8000000080e */
[----:B------:R-:W-:Y:S01]  /*53e0*/  @!P2 FFMA R14, R11, 1.925963033500011079e-08, R14 ;  /* 0x32a570600b0ea823 */ /* 0x000fe2000000000e */
[----:B------:R-:W0:Y:S08]  /*53f0*/  @!P1 MUFU.EX2 R5, R5 ;  /* 0x0000000500059308 */ /* 0x000e300000000800 */
[----:B------:R-:W1:Y:S01]  /*5400*/  @!P2 MUFU.EX2 R14, R14 ;  /* 0x0000000e000ea308 */ /* 0x000e620000000800 */
[----:B------:R-:W-:-:S02]  /*5410*/  @!P1 SHF.L.U32 R4, R4, 0x17, RZ ;  /* 0x0000001704049819 */ /* 0x000fc400000006ff */
[----:B------:R-:W-:Y:S01]  /*5420*/  @!P2 SHF.L.U32 R16, R13, 0x17, RZ ;  /* 0x000000170d10a819 */ /* 0x000fe200000006ff */
[----:B------:R-:W-:Y:S02]  /*5430*/  IMAD.MOV.U32 R2, RZ, RZ, RZ ;  /* 0x000000ffff027224 */ /* 0x000fe400078e00ff */
[----:B0-----:R-:W-:-:S04]  /*5440*/  @!P1 FFMA R3, R4, R5, R3 ;  /* 0x0000000504039223 */ /* 0x001fc80000000003 */
[----:B-1----:R-:W-:-:S07]  /*5450*/  @!P2 FFMA R3, R16, R14, R3 ;  /* 0x0000000e1003a223 */ /* 0x002fce0000000003 */
.L_x_27:
[----:B------:R-:W-:Y:S05]  /*5460*/  @P0 BRA `(.L_x_23) ;  /* 0x0000000000680947 */ /* 0x000fea0003800000 */
[----:B------:R-:W-:Y:S01]  /*5470*/  MOV R4, R18 ;  /* 0x0000001200047202 */ /* 0x000fe20000000f00 */
[----:B------:R-:W-:Y:S01]  /*5480*/  IMAD R11, R2, R9, RZ ;  /* 0x00000009020b7224 */ /* 0x000fe200078e02ff */
[----:B------:R-:W-:Y:S01]  /*5490*/  BSSY.RECONVERGENT B0, `(.L_x_23) ;  /* 0x0000017000007945 */ /* 0x000fe20003800200 */
[----:B------:R-:W-:Y:S02]  /*54a0*/  IMAD.MOV.U32 R5, RZ, RZ, R7 ;  /* 0x000000ffff057224 */ /* 0x000fe400078e0007 */
[-C--:B------:R-:W-:Y:S02]  /*54b0*/  IMAD R11, R8, R0.reuse, R11 ;  /* 0x00000000080b7224 */ /* 0x080fe400078e020b */
[----:B------:R-:W-:-:S05]  /*54c0*/  IMAD.WIDE.U32 R14, R9, R0, R4 ;  /* 0x00000000090e7225 */ /* 0x000fca00078e0004 */
[----:B------:R-:W-:Y:S02]  /*54d0*/  IADD3 R11, PT, PT, R15, R11, RZ ;  /* 0x0000000b0f0b7210 */ /* 0x000fe40007ffe0ff */
[----:B------:R-:W-:-:S04]  /*54e0*/  ISETP.GE.U32.AND P0, PT, R14, R12, PT ;  /* 0x0000000c0e00720c */ /* 0x000fc80003f06070 */
[----:B------:R-:W-:-:S13]  /*54f0*/  ISETP.GE.U32.AND.EX P0, PT, R11, R10, PT, P0 ;  /* 0x0000000a0b00720c */ /* 0x000fda0003f06100 */
[----:B------:R-:W-:Y:S05]  /*5500*/  @P0 BRA `(.L_x_28) ;  /* 0x00000000003c0947 */ /* 0x000fea0003800000 */
[----:B------:R-:W0:Y:S02]  /*5510*/  LDCU.64 UR4, c[0x0][0x380] ;  /* 0x00007000ff0477ac */ /* 0x000e240008000a00 */
[----:B0-----:R-:W-:-:S04]  /*5520*/  LEA R4, P0, R14, UR4, 0x2 ;  /* 0x000000040e047c11 */ /* 0x001fc8000f8010ff */
[----:B------:R-:W-:-:S06]  /*5530*/  LEA.HI.X R5, R14, UR5, R11, 0x2, P0 ;  /* 0x000000050e057c11 */ /* 0x000fcc00080f140b */
[----:B------:R-:W2:Y:S01]  /*5540*/  LDG.E R5, desc[UR16][R4.64] ;  /* 0x0000001004057981 */ /* 0x000ea2000c1e1900 */
[----:B------:R-:W-:Y:S02]  /*5550*/  HFMA2 R11, -RZ, RZ, 0.96630859375, -0.0022525787353515625 ;  /* 0x3bbb989dff0b7431 */ /* 0x000fe400000001ff */
[----:B------:R-:W-:Y:S02]  /*5560*/  IMAD.MOV.U32 R13, RZ, RZ, 0x437c0000 ;  /* 0x437c0000ff0d7424 */ /* 0x000fe400078e00ff */
[----:B--2---:R-:W-:-:S04]  /*5570*/  FADD R0, R5, -R6 ;  /* 0x8000000605007221 */ /* 0x004fc80000000000 */
[----:B------:R-:W-:-:S04]  /*5580*/  FFMA.SAT R2, R0, R11, 0.5 ;  /* 0x3f00000000027423 */ /* 0x000fc8000000200b */
[----:B------:R-:W-:-:S04]  /*5590*/  FFMA.RM R2, R2, R13, 12582913 ;  /* 0x4b40000102027423 */ /* 0x000fc8000000400d */
[C---:B------:R-:W-:Y:S01]  /*55a0*/  FADD R11, R2.reuse, -12583039 ;  /* 0xcb40007f020b7421 */ /* 0x040fe20000000000 */
[----:B------:R-:W-:-:S03]  /*55b0*/  SHF.L.U32 R2, R2, 0x17, RZ ;  /* 0x0000001702027819 */ /* 0x000fc600000006ff */
[----:B------:R-:W-:-:S04]  /*55c0*/  FFMA R11, R0, 1.4426950216293334961, -R11 ;  /* 0x3fb8aa3b000b7823 */ /* 0x000fc8000000080b */
[----:B------:R-:W-:-:S06]  /*55d0*/  FFMA R11, R0, 1.925963033500011079e-08, R11 ;  /* 0x32a57060000b7823 */ /* 0x000fcc000000000b */
[----:B------:R-:W0:Y:S02]  /*55e0*/  MUFU.EX2 R11, R11 ;  /* 0x0000000b000b7308 */ /* 0x000e240000000800 */
[----:B0-----:R-:W-:-:S07]  /*55f0*/  FFMA R3, R2, R11, R3 ;  /* 0x0000000b02037223 */ /* 0x001fce0000000003 */
.L_x_28:
[----:B------:R-:W-:Y:S05]  /*5600*/  BSYNC.RECONVERGENT B0 ;  /* 0x0000000000007941 */ /* 0x000fea0003800200 */
.L_x_23:
[----:B------:R-:W-:-:S04]  /*5610*/  ISETP.NE.U32.AND P0, PT, R20, RZ, PT ;  /* 0x000000ff1400720c */ /* 0x000fc80003f05070 */
[----:B------:R-:W-:-:S13]  /*5620*/  ISETP.NE.AND.EX P0, PT, R21, RZ, PT, P0 ;  /* 0x000000ff1500720c */ /* 0x000fda0003f05300 */
[----:B------:R-:W-:Y:S05]  /*5630*/  @!P0 EXIT ;  /* 0x000000000000894d */ /* 0x000fea0003800000 */
[C---:B------:R-:W-:Y:S01]  /*5640*/  ISETP.GE.U32.AND P0, PT, R20.reuse, 0x4, PT ;  /* 0x000000041400780c */ /* 0x040fe20003f06070 */
[----:B------:R-:W-:Y:S01]  /*5650*/  IMAD.MOV.U32 R2, RZ, RZ, RZ ;  /* 0x000000ffff027224 */ /* 0x000fe200078e00ff */
[----:B------:R-:W-:Y:S02]  /*5660*/  LOP3.LUT R5, R20, 0x3, RZ, 0xc0, !PT ;  /* 0x0000000314057812 */ /* 0x000fe400078ec0ff */
[----:B------:R-:W-:Y:S02]  /*5670*/  ISETP.GE.U32.AND.EX P0, PT, R21, RZ, PT, P0 ;  /* 0x000000ff1500720c */ /* 0x000fe40003f06100 */
[----:B------:R-:W-:-:S11]  /*5680*/  MOV R4, RZ ;  /* 0x000000ff00047202 */ /* 0x000fd60000000f00 */
[----:B------:R-:W-:Y:S05]  /*5690*/  @!P0 BRA `(.L_x_29) ;  /* 0x0000000800bc8947 */ /* 0x000fea0003800000 */
[----:B------:R-:W-:Y:S01]  /*56a0*/  LOP3.LUT R4, R20, 0xfffffffc, RZ, 0xc0, !PT ;  /* 0xfffffffc14047812 */ /* 0x000fe200078ec0ff */
[----:B------:R-:W0:Y:S01]  /*56b0*/  LDCU.64 UR8, c[0x0][0x380] ;  /* 0x00007000ff0877ac */ /* 0x000e220008000a00 */
[-C--:B------:R-:W-:Y:S02]  /*56c0*/  MOV R2, R21.reuse ;  /* 0x0000001500027202 */ /* 0x080fe40000000f00 */
[----:B------:R-:W-:Y:S01]  /*56d0*/  MOV R13, R21 ;  /* 0x00000015000d7202 */ /* 0x000fe20000000f00 */
[----:B------:R-:W-:Y:S01]  /*56e0*/  IMAD.MOV.U32 R11, RZ, RZ, R4 ;  /* 0x000000ffff0b7224 */ /* 0x000fe200078e0004 */
[----:B------:R-:W1:Y:S01]  /*56f0*/  LDCU.64 UR6, c[0x0][0x388] ;  /* 0x00007100ff0677ac */ /* 0x000e620008000a00 */
[----:B------:R-:W-:Y:S01]  /*5700*/  UMOV UR4, URZ ;  /* 0x000000ff00047c82 */ /* 0x000fe20008000000 */
[----:B------:R-:W-:-:S05]  /*5710*/  UMOV UR5, URZ ;  /* 0x000000ff00057c82 */ /* 0x000fca0008000000 */
.L_x_46:
[----:B01----:R-:W-:Y:S01]  /*5720*/  MOV R14, R18 ;  /* 0x00000012000e7202 */ /* 0x003fe20000000f00 */
[----:B------:R-:W-:Y:S01]  /*5730*/  IMAD R21, R9, UR5, RZ ;  /* 0x0000000509157c24 */ /* 0x000fe2000f8e02ff */
[----:B--2---:R-:W-:Y:S01]  /*5740*/  MOV R15, R7 ;  /* 0x00000007000f7202 */ /* 0x004fe20000000f00 */
[----:B------:R-:W-:Y:S01]  /*5750*/  BSSY.RECONVERGENT B2, `(.L_x_30) ;  /* 0x000002b000027945 */ /* 0x000fe20003800200 */
[----:B------:R-:W-:Y:S01]  /*5760*/  IADD3 R11, P0, PT, R11, -0x4, RZ ;  /* 0xfffffffc0b0b7810 */ /* 0x000fe20007f1e0ff */
[----:B------:R-:W-:Y:S02]  /*5770*/  IMAD R21, R8, UR4, R21 ;  /* 0x0000000408157c24 */ /* 0x000fe4000f8e0215 */
[----:B---3--:R-:W-:Y:S01]  /*5780*/  IMAD.WIDE.U32 R16, R9, UR4, R14 ;  /* 0x0000000409107c25 */ /* 0x008fe2000f8e000e */
[----:B------:R-:W-:Y:S02]  /*5790*/  IADD3.X R13, PT, PT, R13, -0x1, RZ, P0, !PT ;  /* 0xffffffff0d0d7810 */ /* 0x000fe400007fe4ff */
[----:B------:R-:W-:Y:S01]  /*57a0*/  ISETP.NE.U32.AND P0, PT, R11, RZ, PT ;  /* 0x000000ff0b00720c */ /* 0x000fe20003f05070 */
[----:B------:R-:W-:Y:S01]  /*57b0*/  IMAD.IADD R25, R17, 0x1, R21 ;  /* 0x0000000111197824 */ /* 0x000fe200078e0215 */
[----:B------:R-:W-:-:S02]  /*57c0*/  ISETP.GE.U32.AND P1, PT, R16, R12, PT ;  /* 0x0000000c1000720c */ /* 0x000fc40003f26070 */
[----:B------:R-:W-:Y:S02]  /*57d0*/  ISETP.NE.AND.EX P0, PT, R13, RZ, PT, P0 ;  /* 0x000000ff0d00720c */ /* 0x000fe40003f05300 */
[----:B------:R-:W-:-:S13]  /*57e0*/  ISETP.GE.U32.AND.EX P1, PT, R25, R10, PT, P1 ;  /* 0x0000000a1900720c */ /* 0x000fda0003f26110 */
[----:B------:R-:W-:Y:S05]  /*57f0*/  @P1 BRA `(.L_x_31) ;  /* 0x0000000000801947 */ /* 0x000fea0003800000 */
[C---:B------:R-:W-:Y:S02]  /*5800*/  SHF.L.U32 R26, R16.reuse, 0x2, RZ ;  /* 0x00000002101a7819 */ /* 0x040fe400000006ff */
[----:B------:R-:W-:Y:S02]  /*5810*/  SHF.L.U64.HI R27, R16, 0x2, R25 ;  /* 0x00000002101b7819 */ /* 0x000fe40000010219 */
[----:B0-----:R-:W-:-:S04]  /*5820*/  IADD3 R14, P1, PT, R26, UR8, RZ ;  /* 0x000000081a0e7c10 */ /* 0x001fc8000ff3e0ff */
[----:B------:R-:W-:-:S06]  /*5830*/  IADD3.X R15, PT, PT, R27, UR9, RZ, P1, !PT ;  /* 0x000000091b0f7c10 */ /* 0x000fcc0008ffe4ff */
[----:B------:R-:W2:Y:S01]  /*5840*/  LDG.E R15, desc[UR16][R14.64] ;  /* 0x000000100e0f7981 */ /* 0x000ea2000c1e1900 */
[----:B------:R-:W-:Y:S02]  /*5850*/  HFMA2 R21, -RZ, RZ, 0.96630859375, -0.0022525787353515625 ;  /* 0x3bbb989dff157431 */ /* 0x000fe400000001ff */
[----:B------:R-:W-:Y:S01]  /*5860*/  IMAD.MOV.U32 R22, RZ, RZ, 0x437c0000 ;  /* 0x437c0000ff167424 */ /* 0x000fe200078e00ff */
[----:B------:R-:W-:Y:S01]  /*5870*/  BSSY.RECONVERGENT B3, `(.L_x_32) ;  /* 0x0000015000037945 */ /* 0x000fe20003800200 */
[----:B--2---:R-:W-:-:S04]  /*5880*/  FADD R0, R15, -R6 ;  /* 0x800000060f007221 */ /* 0x004fc80000000000 */
[----:B------:R-:W-:-:S04]  /*5890*/  FFMA.SAT R21, R0, R21, 0.5 ;  /* 0x3f00000000157423 */ /* 0x000fc80000002015 */
[----:B------:R-:W-:Y:S02]  /*58a0*/  FFMA.RM R21, R21, R22, 12582913 ;  /* 0x4b40000115157423 */ /* 0x000fe40000004016 */
[----:B------:R-:W0:Y:S02]  /*58b0*/  MUFU.RCP R22, R3 ;  /* 0x0000000300167308 */ /* 0x000e240000001000 */
[----:B------:R-:W-:-:S04]  /*58c0*/  FADD R23, R21, -12583039 ;  /* 0xcb40007f15177421 */ /* 0x000fc80000000000 */
[----:B------:R-:W-:-:S04]  /*58d0*/  FFMA R23, R0, 1.4426950216293334961, -R23 ;  /* 0x3fb8aa3b00177823 */ /* 0x000fc80000000817 */
[----:B------:R-:W-:Y:S01]  /*58e0*/  FFMA R23, R0, 1.925963033500011079e-08, R23 ;  /* 0x32a5706000177823 */ /* 0x000fe20000000017 */
[----:B------:R-:W-:-:S05]  /*58f0*/  SHF.L.U32 R0, R21, 0x17, RZ ;  /* 0x0000001715007819 */ /* 0x000fca00000006ff */
[----:B------:R-:W2:Y:S01]  /*5900*/  MUFU.EX2 R23, R23 ;  /* 0x0000001700177308 */ /* 0x000ea20000000800 */
[----:B0-----:R-:W-:-:S04]  /*5910*/  FFMA R15, R22, -R3, 1 ;  /* 0x3f800000160f7423 */ /* 0x001fc80000000803 */
[----:B------:R-:W-:Y:S01]  /*5920*/  FFMA R15, R22, R15, R22 ;  /* 0x0000000f160f7223 */ /* 0x000fe20000000016 */
[----:B--2---:R-:W-:-:S04]  /*5930*/  FMUL R0, R0, R23 ;  /* 0x0000001700007220 */ /* 0x004fc80000400000 */
[----:B------:R-:W0:Y:S01]  /*5940*/  FCHK P1, R0, R3 ;  /* 0x0000000300007302 */ /* 0x000e220000020000 */
[----:B------:R-:W-:-:S04]  /*5950*/  FFMA R14, R0, R15, RZ ;  /* 0x0000000f000e7223 */ /* 0x000fc800000000ff */
[----:B------:R-:W-:-:S04]  /*5960*/  FFMA R21, R14, -R3, R0 ;  /* 0x800000030e157223 */ /* 0x000fc80000000000 */
[----:B------:R-:W-:Y:S01]  /*5970*/  FFMA R15, R15, R21, R14 ;  /* 0x000000150f0f7223 */ /* 0x000fe2000000000e */
[----:B0-----:R-:W-:Y:S06]  /*5980*/  @!P1 BRA `(.L_x_33) ;  /* 0x00000000000c9947 */ /* 0x001fec0003800000 */
[----:B------:R-:W-:-:S07]  /*5990*/  MOV R14, 0x59b0 ;  /* 0x000059b0000e7802 */ /* 0x000fce0000000f00 */
[----:B-1----:R-:W-:Y:S05]  /*59a0*/  CALL.REL.NOINC `($__internal_1_$__cuda_sm3x_div_rn_noftz_f32_slowpath) ;  /* 0x0000001400447944 */ /* 0x002fea0003c00000 */
[----:B------:R-:W-:-:S07]  /*59b0*/  MOV R15, R0 ;  /* 0x00000000000f7202 */ /* 0x000fce0000000f00 */
.L_x_33:
[----:B-1----:R-:W-:Y:S05]  /*59c0*/  BSYNC.RECONVERGENT B3 ;  /* 0x0000000000037941 */ /* 0x002fea0003800200 */
.L_x_32:
[----:B------:R-:W-:-:S04]  /*59d0*/  IADD3 R26, P1, PT, R26, UR6, RZ ;  /* 0x000000061a1a7c10 */ /* 0x000fc8000ff3e0ff */
[----:B------:R-:W-:-:S05]  /*59e0*/  IADD3.X R27, PT, PT, R27, UR7, RZ, P1, !PT ;  /* 0x000000071b1b7c10 */ /* 0x000fca0008ffe4ff */
[----:B------:R2:W-:Y:S04]  /*59f0*/  STG.E desc[UR16][R26.64], R15 ;  /* 0x0000000f1a007986 */ /* 0x0005e8000c101910 */
.L_x_31:
[----:B01----:R-:W-:Y:S05]  /*5a00*/  BSYNC.RECONVERGENT B2 ;  /* 0x0000000000027941 */ /* 0x003fea0003800200 */
.L_x_30:
[----:B------:R-:W-:Y:S01]  /*5a10*/  IADD3 R16, P1, PT, R9, R16, RZ ;  /* 0x0000001009107210 */ /* 0x000fe20007f3e0ff */
[----:B------:R-:W-:Y:S04]  /*5a20*/  BSSY.RECONVERGENT B2, `(.L_x_34) ;  /* 0x0000025000027945 */ /* 0x000fe80003800200 */
[----:B------:R-:W-:Y:S01]  /*5a30*/  IMAD.X R25, R8, 0x1, R25, P1 ;  /* 0x0000000108197824 */ /* 0x000fe200008e0619 */
[----:B------:R-:W-:-:S04]  /*5a40*/  ISETP.GE.U32.AND P1, PT, R16, R12, PT ;  /* 0x0000000c1000720c */ /* 0x000fc80003f26070 */
[----:B------:R-:W-:-:S13]  /*5a50*/  ISETP.GE.U32.AND.EX P1, PT, R25, R10, PT, P1 ;  /* 0x0000000a1900720c */ /* 0x000fda0003f26110 */
[----:B------:R-:W-:Y:S05]  /*5a60*/  @P1 BRA `(.L_x_35) ;  /* 0x0000000000801947 */ /* 0x000fea0003800000 */
[C---:B------:R-:W-:Y:S02]  /*5a70*/  SHF.L.U32 R17, R16.reuse, 0x2, RZ ;  /* 0x0000000210117819 */ /* 0x040fe400000006ff */
[----:B--2---:R-:W-:Y:S02]  /*5a80*/  SHF.L.U64.HI R26, R16, 0x2, R25 ;  /* 0x00000002101a7819 */ /* 0x004fe40000010219 */
[----:B------:R-:W-:-:S04]  /*5a90*/  IADD3 R14, P1, PT, R17, UR8, RZ ;  /* 0x00000008110e7c10 */ /* 0x000fc8000ff3e0ff */
        /* <DEDUP_REMOVED lines=9> */
[C---:B------:R-:W-:Y:S01]  /*5b30*/  FADD R23, R21.reuse, -12583039 ;  /* 0xcb40007f15177421 */ /* 0x040fe20000000000 */
[----:B------:R-:W-:-:S03]  /*5b40*/  SHF.L.U32 R21, R21, 0x17, RZ ;  /* 0x0000001715157819 */ /* 0x000fc600000006ff */
[----:B------:R-:W-:-:S04]  /*5b50*/  FFMA R23, R0, 1.4426950216293334961, -R23 ;  /* 0x3fb8aa3b00177823 */ /* 0x000fc80000000817 */
[----:B------:R-:W-:-:S04]  /*5b60*/  FFMA R23, R0, 1.925963033500011079e-08, R23 ;  /* 0x32a5706000177823 */ /* 0x000fc80000000017 */
[----:B------:R-:W1:Y:S01]  /*5b70*/  MUFU.EX2 R0, R23 ;  /* 0x0000001700007308 */ /* 0x000e620000000800 */
[----:B0-----:R-:W-:Y:S01]  /*5b80*/  FFMA R15, R22, -R3, 1 ;  /* 0x3f800000160f7423 */ /* 0x001fe20000000803 */
[----:B-1----:R-:W-:-:S03]  /*5b90*/  FMUL R21, R21, R0 ;  /* 0x0000000015157220 */ /* 0x002fc60000400000 */
[----:B------:R-:W-:-:S03]  /*5ba0*/  FFMA R0, R22, R15, R22 ;  /* 0x0000000f16007223 */ /* 0x000fc60000000016 */
[----:B------:R-:W0:Y:S01]  /*5bb0*/  FCHK P1, R21, R3 ;  /* 0x0000000315007302 */ /* 0x000e220000020000 */
[----:B------:R-:W-:-:S04]  /*5bc0*/  FFMA R14, R0, R21, RZ ;  /* 0x00000015000e7223 */ /* 0x000fc800000000ff */
[----:B------:R-:W-:-:S04]  /*5bd0*/  FFMA R15, R14, -R3, R21 ;  /* 0x800000030e0f7223 */ /* 0x000fc80000000015 */
[----:B------:R-:W-:Y:S01]  /*5be0*/  FFMA R0, R0, R15, R14 ;  /* 0x0000000f00007223 */ /* 0x000fe2000000000e */
[----:B0-----:R-:W-:Y:S06]  /*5bf0*/  @!P1 BRA `(.L_x_37) ;  /* 0x00000000000c9947 */ /* 0x001fec0003800000 */
[----:B------:R-:W-:Y:S02]  /*5c00*/  MOV R0, R21 ;  /* 0x0000001500007202 */ /* 0x000fe40000000f00 */
[----:B------:R-:W-:-:S07]  /*5c10*/  MOV R14, 0x5c30 ;  /* 0x00005c30000e7802 */ /* 0x000fce0000000f00 */
[----:B------:R-:W-:Y:S05]  /*5c20*/  CALL.REL.NOINC `($__internal_1_$__cuda_sm3x_div_rn_noftz_f32_slowpath) ;  /* 0x0000001000a47944 */ /* 0x000fea0003c00000 */
.L_x_37:
[----:B------:R-:W-:Y:S05]  /*5c30*/  BSYNC.RECONVERGENT B3 ;  /* 0x0000000000037941 */ /* 0x000fea0003800200 */
.L_x_36:
[----:B------:R-:W-:-:S04]  /*5c40*/  IADD3 R14, P1, PT, R17, UR6, RZ ;  /* 0x00000006110e7c10 */ /* 0x000fc8000ff3e0ff */
[----:B------:R-:W-:-:S05]  /*5c50*/  IADD3.X R15, PT, PT, R26, UR7, RZ, P1, !PT ;  /* 0x000000071a0f7c10 */ /* 0x000fca0008ffe4ff */
[----:B------:R0:W-:Y:S04]  /*5c60*/  STG.E desc[UR16][R14.64], R0 ;  /* 0x000000000e007986 */ /* 0x0001e8000c101910 */
.L_x_35:
[----:B------:R-:W-:Y:S05]  /*5c70*/  BSYNC.RECONVERGENT B2 ;  /* 0x0000000000027941 */ /* 0x000fea0003800200 */
.L_x_34:
        /* <DEDUP_REMOVED lines=8> */
[----:B0-----:R-:W-:-:S04]  /*5d00*/  IADD3 R14, P1, PT, R17, UR8, RZ ;  /* 0x00000008110e7c10 */ /* 0x001fc8000ff3e0ff */
[----:B------:R-:W-:-:S06]  /*5d10*/  IADD3.X R15, PT, PT, R26, UR9, RZ, P1, !PT ;  /* 0x000000091a0f7c10 */ /* 0x000fcc0008ffe4ff */
[----:B------:R-:W2:Y:S01]  /*5d20*/  LDG.E R15, desc[UR16][R14.64] ;  /* 0x000000100e0f7981 */ /* 0x000ea2000c1e1900 */
[----:B------:R-:W-:Y:S01]  /*5d30*/  MOV R21, 0x3bbb989d ;  /* 0x3bbb989d00157802 */ /* 0x000fe20000000f00 */
        /* <DEDUP_REMOVED lines=22> */
.L_x_41:
[----:B------:R-:W-:Y:S05]  /*5ea0*/  BSYNC.RECONVERGENT B3 ;  /* 0x0000000000037941 */ /* 0x000fea0003800200 */
.L_x_40:
[----:B------:R-:W-:-:S04]  /*5eb0*/  IADD3 R14, P1, PT, R17, UR6, RZ ;  /* 0x00000006110e7c10 */ /* 0x000fc8000ff3e0ff */
[----:B------:R-:W-:-:S05]  /*5ec0*/  IADD3.X R15, PT, PT, R26, UR7, RZ, P1, !PT ;  /* 0x000000071a0f7c10 */ /* 0x000fca0008ffe4ff */
[----:B------:R1:W-:Y:S04]  /*5ed0*/  STG.E desc[UR16][R14.64], R0 ;  /* 0x000000000e007986 */ /* 0x0003e8000c101910 */
.L_x_39:
[----:B------:R-:W-:Y:S05]  /*5ee0*/  BSYNC.RECONVERGENT B2 ;  /* 0x0000000000027941 */ /* 0x000fea0003800200 */
.L_x_38:
[----:B------:R-:W-:Y:S01]  /*5ef0*/  IADD3 R17, P1, PT, R9, R16, RZ ;  /* 0x0000001009117210 */ /* 0x000fe20007f3e0ff */
[----:B------:R-:W-:Y:S04]  /*5f00*/  BSSY.RECONVERGENT B2, `(.L_x_42) ;  /* 0x0000025000027945 */ /* 0x000fe80003800200 */
[----:B------:R-:W-:Y:S01]  /*5f10*/  IMAD.X R25, R8, 0x1, R25, P1 ;  /* 0x0000000108197824 */ /* 0x000fe200008e0619 */
[----:B------:R-:W-:-:S04]  /*5f20*/  ISETP.GE.U32.AND P1, PT, R17, R12, PT ;  /* 0x0000000c1100720c */ /* 0x000fc80003f26070 */
[----:B------:R-:W-:-:S13]  /*5f30*/  ISETP.GE.U32.AND.EX P1, PT, R25, R10, PT, P1 ;  /* 0x0000000a1900720c */ /* 0x000fda0003f26110 */
[----:B------:R-:W-:Y:S05]  /*5f40*/  @P1 BRA `(.L_x_43) ;  /* 0x0000000000801947 */ /* 0x000fea0003800000 */
[C---:B------:R-:W-:Y:S02]  /*5f50*/  SHF.L.U32 R16, R17.reuse, 0x2, RZ ;  /* 0x0000000211107819 */ /* 0x040fe400000006ff */
[----:B------:R-:W-:Y:S02]  /*5f60*/  SHF.L.U64.HI R17, R17, 0x2, R25 ;  /* 0x0000000211117819 */ /* 0x000fe40000010219 */
[----:B01----:R-:W-:-:S04]  /*5f70*/  IADD3 R14, P1, PT, R16, UR8, RZ ;  /* 0x00000008100e7c10 */ /* 0x003fc8000ff3e0ff */
[----:B--2---:R-:W-:-:S06]  /*5f80*/  IADD3.X R15, PT, PT, R17, UR9, RZ, P1, !PT ;  /* 0x00000009110f7c10 */ /* 0x004fcc0008ffe4ff */
        /* <DEDUP_REMOVED lines=24> */
.L_x_45:
[----:B------:R-:W-:Y:S05]  /*6110*/  BSYNC.RECONVERGENT B3 ;  /* 0x0000000000037941 */ /* 0x000fea0003800200 */
.L_x_44:
[----:B------:R-:W-:-:S04]  /*6120*/  IADD3 R16, P1, PT, R16, UR6, RZ ;  /* 0x0000000610107c10 */ /* 0x000fc8000ff3e0ff */
[----:B------:R-:W-:-:S05]  /*6130*/  IADD3.X R17, PT, PT, R17, UR7, RZ, P1, !PT ;  /* 0x0000000711117c10 */ /* 0x000fca0008ffe4ff */
[----:B------:R3:W-:Y:S04]  /*6140*/  STG.E desc[UR16][R16.64], R0 ;  /* 0x0000000010007986 */ /* 0x0007e8000c101910 */
.L_x_43:
[----:B------:R-:W-:Y:S05]  /*6150*/  BSYNC.RECONVERGENT B2 ;  /* 0x0000000000027941 */ /* 0x000fea0003800200 */
.L_x_42:
[----:B------:R-:W-:-:S04]  /*6160*/  UIADD3 UR4, UP0, UPT, UR4, 0x4, URZ ;  /* 0x0000000404047890 */ /* 0x000fc8000ff1e0ff */
[----:B------:R-:W-:Y:S01]  /*6170*/  UIADD3.X UR5, UPT, UPT, URZ, UR5, URZ, UP0, !UPT ;  /* 0x00000005ff057290 */ /* 0x000fe200087fe4ff */
[----:B------:R-:W-:Y:S11]  /*6180*/  @P0 BRA `(.L_x_46) ;  /* 0xfffffff400640947 */ /* 0x000ff6000383ffff */
.L_x_29:
[----:B------:R-:W-:-:S04]  /*6190*/  ISETP.NE.U32.AND P0, PT, R5, RZ, PT ;  /* 0x000000ff0500720c */ /* 0x000fc80003f05070 */
[----:B------:R-:W-:-:S13]  /*61a0*/  ISETP.NE.AND.EX P0, PT, RZ, RZ, PT, P0 ;  /* 0x000000ffff00720c */ /* 0x000fda0003f05300 */
[----:B------:R-:W-:Y:S05]  /*61b0*/  @!P0 EXIT ;  /* 0x000000000000894d */ /* 0x000fea0003800000 */
[----:B------:R-:W-:-:S04]  /*61c0*/  ISETP.NE.U32.AND P0, PT, R5, 0x1, PT ;  /* 0x000000010500780c */ /* 0x000fc80003f05070 */
[----:B------:R-:W-:-:S13]  /*61d0*/  ISETP.NE.AND.EX P0, PT, RZ, RZ, PT, P0 ;  /* 0x000000ffff00720c */ /* 0x000fda0003f05300 */
[----:B------:R-:W-:Y:S05]  /*61e0*/  @!P0 BRA `(.L_x_47) ;  /* 0x00000004006c8947 */ /* 0x000fea0003800000 */
[----:B012---:R-:W-:Y:S01]  /*61f0*/  MOV R15, R7 ;  /* 0x00000007000f7202 */ /* 0x007fe20000000f00 */
        /* <DEDUP_REMOVED lines=9> */
[----:B------:R-:W0:Y:S01]  /*6290*/  LDCU.64 UR4, c[0x0][0x380] ;  /* 0x00007000ff0477ac */ /* 0x000e220008000a00 */
[C---:B------:R-:W-:Y:S01]  /*62a0*/  IMAD.SHL.U32 R2, R14.reuse, 0x4, RZ ;  /* 0x000000040e027824 */ /* 0x040fe200078e00ff */
[----:B------:R-:W-:-:S04]  /*62b0*/  SHF.L.U64.HI R5, R14, 0x2, R5 ;  /* 0x000000020e057819 */ /* 0x000fc80000010205 */
[----:B0-----:R-:W-:-:S04]  /*62c0*/  IADD3 R14, P0, PT, R2, UR4, RZ ;  /* 0x00000004020e7c10 */ /* 0x001fc8000ff1e0ff */
[----:B------:R-:W-:-:S06]  /*62d0*/  IADD3.X R15, PT, PT, R5, UR5, RZ, P0, !PT ;  /* 0x00000005050f7c10 */ /* 0x000fcc00087fe4ff */
[----:B------:R-:W2:Y:S01]  /*62e0*/  LDG.E R15, desc[UR16][R14.64] ;  /* 0x000000100e0f7981 */ /* 0x000ea2000c1e1900 */
[----:B------:R-:W-:Y:S01]  /*62f0*/  HFMA2 R11, -RZ, RZ, 0.96630859375, -0.0022525787353515625 ;  /* 0x3bbb989dff0b7431 */ /* 0x000fe200000001ff */
[----:B---3--:R-:W-:Y:S01]  /*6300*/  MOV R16, 0x437c0000 ;  /* 0x437c000000107802 */ /* 0x008fe20000000f00 */
[----:B------:R-:W0:Y:S01]  /*6310*/  MUFU.RCP R22, R3 ;  /* 0x0000000300167308 */ /* 0x000e220000001000 */
[----:B------:R-:W-:Y:S01]  /*6320*/  BSSY.RECONVERGENT B3, `(.L_x_50) ;  /* 0x0000014000037945 */ /* 0x000fe20003800200 */
[----:B--2---:R-:W-:Y:S01]  /*6330*/  FADD R0, R15, -R6 ;  /* 0x800000060f007221 */ /* 0x004fe20000000000 */
[----:B0-----:R-:W-:-:S03]  /*6340*/  FFMA R15, R22, -R3, 1 ;  /* 0x3f800000160f7423 */ /* 0x001fc60000000803 */
[----:B------:R-:W-:-:S04]  /*6350*/  FFMA.SAT R11, R0, R11, 0.5 ;  /* 0x3f000000000b7423 */ /* 0x000fc8000000200b */
[----:B------:R-:W-:-:S04]  /*6360*/  FFMA.RM R11, R11, R16, 12582913 ;  /* 0x4b4000010b0b7423 */ /* 0x000fc80000004010 */
[C---:B------:R-:W-:Y:S01]  /*6370*/  FADD R13, R11.reuse, -12583039 ;  /* 0xcb40007f0b0d7421 */ /* 0x040fe20000000000 */
[----:B------:R-:W-:-:S03]  /*6380*/  IMAD.SHL.U32 R11, R11, 0x800000, RZ ;  /* 0x008000000b0b7824 */ /* 0x000fc600078e00ff */
[----:B------:R-:W-:-:S04]  /*6390*/  FFMA R13, R0, 1.4426950216293334961, -R13 ;  /* 0x3fb8aa3b000d7823 */ /* 0x000fc8000000080d */
[----:B------:R-:W-:-:S04]  /*63a0*/  FFMA R13, R0, 1.925963033500011079e-08, R13 ;  /* 0x32a57060000d7823 */ /* 0x000fc8000000000d */
[----:B------:R-:W0:Y:S02]  /*63b0*/  MUFU.EX2 R0, R13 ;  /* 0x0000000d00007308 */ /* 0x000e240000000800 */
[----:B0-----:R-:W-:Y:S01]  /*63c0*/  FMUL R16, R11, R0 ;  /* 0x000000000b107220 */ /* 0x001fe20000400000 */
[----:B------:R-:W-:-:S05]  /*63d0*/  FFMA R0, R22, R15, R22 ;  /* 0x0000000f16007223 */ /* 0x000fca0000000016 */
        /* <DEDUP_REMOVED lines=8> */
.L_x_51:
[----:B------:R-:W-:Y:S05]  /*6460*/  BSYNC.RECONVERGENT B3 ;  /* 0x0000000000037941 */ /* 0x000fea0003800200 */
.L_x_50:
[----:B------:R-:W0:Y:S02]  /*6470*/  LDCU.64 UR4, c[0x0][0x388] ;  /* 0x00007100ff0477ac */ /* 0x000e240008000a00 */
[----:B0-----:R-:W-:-:S04]  /*6480*/  IADD3 R14, P0, PT, R2, UR4, RZ ;  /* 0x00000004020e7c10 */ /* 0x001fc8000ff1e0ff */
[----:B------:R-:W-:-:S05]  /*6490*/  IADD3.X R15, PT, PT, R5, UR5, RZ, P0, !PT ;  /* 0x00000005050f7c10 */ /* 0x000fca00087fe4ff */
[----:B------:R0:W-:Y:S04]  /*64a0*/  STG.E desc[UR16][R14.64], R0 ;  /* 0x000000000e007986 */ /* 0x0001e8000c101910 */
.L_x_49:
[----:B------:R-:W-:Y:S05]  /*64b0*/  BSYNC.RECONVERGENT B2 ;  /* 0x0000000000027941 */ /* 0x000fea0003800200 */
.L_x_48:
[----:B------:R-:W-:Y:S01]  /*64c0*/  IADD3 R5, PT, PT, R4, 0x1, RZ ;  /* 0x0000000104057810 */ /* 0x000fe20007ffe0ff */
[----:B0-----:R-:W-:Y:S01]  /*64d0*/  IMAD.MOV.U32 R14, RZ, RZ, R18 ;  /* 0x000000ffff0e7224 */ /* 0x001fe200078e0012 */
[----:B------:R-:W-:Y:S01]  /*64e0*/  MOV R15, R7 ;  /* 0x00000007000f7202 */ /* 0x000fe20000000f00 */
[----:B------:R-:W-:Y:S02]  /*64f0*/  BSSY.RECONVERGENT B2, `(.L_x_52) ;  /* 0x0000028000027945 */ /* 0x000fe40003800200 */
[----:B------:R-:W-:-:S04]  /*6500*/  IMAD.WIDE.U32 R14, R9, R5, R14 ;  /* 0x00000005090e7225 */ /* 0x000fc800078e000e */
[----:B------:R-:W-:Y:S01]  /*6510*/  IMAD R5, R8, R5, R15 ;  /* 0x0000000508057224 */ /* 0x000fe200078e020f */
[----:B------:R-:W-:-:S04]  /*6520*/  ISETP.GE.U32.AND P0, PT, R14, R12, PT ;  /* 0x0000000c0e00720c */ /* 0x000fc80003f06070 */
[----:B------:R-:W-:-:S13]  /*6530*/  ISETP.GE.U32.AND.EX P0, PT, R5, R10, PT, P0 ;  /* 0x0000000a0500720c */ /* 0x000fda0003f06100 */
[----:B------:R-:W-:Y:S05]  /*6540*/  @P0 BRA `(.L_x_53) ;  /* 0x0000000000880947 */ /* 0x000fea0003800000 */
[----:B------:R-:W0:Y:S01]  /*6550*/  LDCU.64 UR4, c[0x0][0x380] ;  /* 0x00007000ff0477ac */ /* 0x000e220008000a00 */
[C---:B------:R-:W-:Y:S02]  /*6560*/  SHF.L.U32 R2, R14.reuse, 0x2, RZ ;  /* 0x000000020e027819 */ /* 0x040fe400000006ff */
[----:B------:R-:W-:Y:S02]  /*6570*/  SHF.L.U64.HI R5, R14, 0x2, R5 ;  /* 0x000000020e057819 */ /* 0x000fe40000010205 */
[----:B0-----:R-:W-:-:S04]  /*6580*/  IADD3 R14, P0, PT, R2, UR4, RZ ;  /* 0x00000004020e7c10 */ /* 0x001fc8000ff1e0ff */
[----:B------:R-:W-:-:S06]  /*6590*/  IADD3.X R15, PT, PT, R5, UR5, RZ, P0, !PT ;  /* 0x00000005050f7c10 */ /* 0x000fcc00087fe4ff */
[----:B------:R-:W2:Y:S01]  /*65a0*/  LDG.E R15, desc[UR16][R14.64] ;  /* 0x000000100e0f7981 */ /* 0x000ea2000c1e1900 */
[----:B---3--:R-:W-:Y:S02]  /*65b0*/  HFMA2 R16, -RZ, RZ, 3.7421875, 0 ;  /* 0x437c0000ff107431 */ /* 0x008fe400000001ff */
[----:B------:R-:W-:Y:S01]  /*65c0*/  IMAD.MOV.U32 R11, RZ, RZ, 0x3bbb989d ;  /* 0x3bbb989dff0b7424 */ /* 0x000fe200078e00ff */
[----:B------:R-:W0:Y:S01]  /*65d0*/  MUFU.RCP R22, R3 ;  /* 0x0000000300167308 */ /* 0x000e220000001000 */
[----:B------:R-:W-:Y:S01]  /*65e0*/  BSSY.RECONVERGENT B3, `(.L_x_54) ;  /* 0x0000014000037945 */ /* 0x000fe20003800200 */
[----:B--2---:R-:W-:Y:S01]  /*65f0*/  FADD R0, R15, -R6 ;  /* 0x800000060f007221 */ /* 0x004fe20000000000 */
[----:B0-----:R-:W-:-:S03]  /*6600*/  FFMA R15, R22, -R3, 1 ;  /* 0x3f800000160f7423 */ /* 0x001fc60000000803 */
[----:B------:R-:W-:-:S04]  /*6610*/  FFMA.SAT R11, R0, R11, 0.5 ;  /* 0x3f000000000b7423 */ /* 0x000fc8000000200b */
[----:B------:R-:W-:-:S04]  /*6620*/  FFMA.RM R11, R11, R16, 12582913 ;  /* 0x4b4000010b0b7423 */ /* 0x000fc80000004010 */
[C---:B------:R-:W-:Y:S01]  /*6630*/  FADD R13, R11.reuse, -12583039 ;  /* 0xcb40007f0b0d7421 */ /* 0x040fe20000000000 */
[----:B------:R-:W-:-:S03]  /*6640*/  SHF.L.U32 R11, R11, 0x17, RZ ;  /* 0x000000170b0b7819 */ /* 0x000fc600000006ff */
        /* <DEDUP_REMOVED lines=10> */
[----:B------:R-:W-:Y:S01]  /*66f0*/  IMAD.MOV.U32 R0, RZ, RZ, R16 ;  /* 0x000000ffff007224 */ /* 0x000fe200078e0010 */
[----:B------:R-:W-:-:S07]  /*6700*/  MOV R14, 0x6720 ;  /* 0x00006720000e7802 */ /* 0x000fce0000000f00 */
[----:B------:R-:W-:Y:S05]  /*6710*/  CALL.REL.NOINC `($__internal_1_$__cuda_sm3x_div_rn_noftz_f32_slowpath) ;  /* 0x0000000400e87944 */ /* 0x000fea0003c00000 */
.L_x_55:
[----:B------:R-:W-:Y:S05]  /*6720*/  BSYNC.RECONVERGENT B3 ;  /* 0x0000000000037941 */ /* 0x000fea0003800200 */
.L_x_54:
[----:B------:R-:W0:Y:S02]  /*6730*/  LDCU.64 UR4, c[0x0][0x388] ;  /* 0x00007100ff0477ac */ /* 0x000e240008000a00 */
[----:B0-----:R-:W-:-:S04]  /*6740*/  IADD3 R14, P0, PT, R2, UR4, RZ ;  /* 0x00000004020e7c10 */ /* 0x001fc8000ff1e0ff */
[----:B------:R-:W-:-:S05]  /*6750*/  IADD3.X R15, PT, PT, R5, UR5, RZ, P0, !PT ;  /* 0x00000005050f7c10 */ /* 0x000fca00087fe4ff */
[----:B------:R0:W-:Y:S04]  /*6760*/  STG.E desc[UR16][R14.64], R0 ;  /* 0x000000000e007986 */ /* 0x0001e8000c101910 */
.L_x_53:
[----:B------:R-:W-:Y:S05]  /*6770*/  BSYNC.RECONVERGENT B2 ;  /* 0x0000000000027941 */ /* 0x000fea0003800200 */
.L_x_52:
[----:B------:R-:W-:Y:S02]  /*6780*/  IADD3 R4, PT, PT, R4, 0x2, RZ ;  /* 0x0000000204047810 */ /* 0x000fe40007ffe0ff */
[----:B------:R-:W-:-:S07]  /*6790*/  MOV R2, RZ ;  /* 0x000000ff00027202 */ /* 0x000fce0000000f00 */
.L_x_47:
[----:B------:R-:W-:-:S04]  /*67a0*/  LOP3.LUT R20, R20, 0x1, RZ, 0xc0, !PT ;  /* 0x0000000114147812 */ /* 0x000fc800078ec0ff */
[----:B------:R-:W-:-:S04]  /*67b0*/  ISETP.NE.U32.AND P0, PT, R20, 0x1, PT ;  /* 0x000000011400780c */ /* 0x000fc80003f05070 */
[----:B------:R-:W-:-:S13]  /*67c0*/  ISETP.NE.U32.AND.EX P0, PT, RZ, RZ, PT, P0 ;  /* 0x000000ffff00720c */ /* 0x000fda0003f05100 */
[----:B------:R-:W-:Y:S05]  /*67d0*/  @P0 EXIT ;  /* 0x000000000000094d */ /* 0x000fea0003800000 */
[----:B012---:R-:W-:Y:S01]  /*67e0*/  MOV R15, R7 ;  /* 0x00000007000f7202 */ /* 0x007fe20000000f00 */
[----:B------:R-:W-:Y:S02]  /*67f0*/  IMAD R5, R2, R9, RZ ;  /* 0x0000000902057224 */ /* 0x000fe400078e02ff */
[----:B------:R-:W-:Y:S02]  /*6800*/  IMAD.MOV.U32 R14, RZ, RZ, R18 ;  /* 0x000000ffff0e7224 */ /* 0x000fe400078e0012 */
[-C--:B------:R-:W-:Y:S02]  /*6810*/  IMAD R5, R8, R4.reuse, R5 ;  /* 0x0000000408057224 */ /* 0x080fe400078e0205 */
[----:B------:R-:W-:-:S03]  /*6820*/  IMAD.WIDE.U32 R14, R9, R4, R14 ;  /* 0x00000004090e7225 */ /* 0x000fc600078e000e */
[----:B------:R-:W-:Y:S02]  /*6830*/  ISETP.GE.U32.AND P0, PT, R14, R12, PT ;  /* 0x0000000c0e00720c */ /* 0x000fe40003f06070 */
[----:B------:R-:W-:-:S04]  /*6840*/  IADD3 R5, PT, PT, R15, R5, RZ ;  /* 0x000000050f057210 */ /* 0x000fc80007ffe0ff */
[----:B------:R-:W-:-:S13]  /*6850*/  ISETP.GE.U32.AND.EX P0, PT, R5, R10, PT, P0 ;  /* 0x0000000a0500720c */ /* 0x000fda0003f06100 */
[----:B------:R-:W-:Y:S05]  /*6860*/  @P0 EXIT ;  /* 0x000000000000094d */ /* 0x000fea0003800000 */
[----:B------:R-:W0:Y:S01]  /*6870*/  LDCU.64 UR4, c[0x0][0x380] ;  /* 0x00007000ff0477ac */ /* 0x000e220008000a00 */
[C---:B------:R-:W-:Y:S01]  /*6880*/  IMAD.SHL.U32 R2, R14.reuse, 0x4, RZ ;  /* 0x000000040e027824 */ /* 0x040fe200078e00ff */
[----:B------:R-:W-:-:S04]  /*6890*/  SHF.L.U64.HI R4, R14, 0x2, R5 ;  /* 0x000000020e047819 */ /* 0x000fc80000010205 */
[----:B0-----:R-:W-:-:S04]  /*68a0*/  IADD3 R8, P0, PT, R2, UR4, RZ ;  /* 0x0000000402087c10 */ /* 0x001fc8000ff1e0ff */
[----:B------:R-:W-:-:S06]  /*68b0*/  IADD3.X R9, PT, PT, R4, UR5, RZ, P0, !PT ;  /* 0x0000000504097c10 */ /* 0x000fcc00087fe4ff */
[----:B------:R-:W2:Y:S01]  /*68c0*/  LDG.E R9, desc[UR16][R8.64] ;  /* 0x0000001008097981 */ /* 0x000ea2000c1e1900 */
[----:B------:R-:W-:Y:S01]  /*68d0*/  HFMA2 R5, -RZ, RZ, 0.96630859375, -0.0022525787353515625 ;  /* 0x3bbb989dff057431 */ /* 0x000fe200000001ff */
[----:B------:R-:W-:Y:S01]  /*68e0*/  MOV R7, 0x437c0000 ;  /* 0x437c000000077802 */ /* 0x000fe20000000f00 */
[----:B------:R-:W0:Y:S01]  /*68f0*/  MUFU.RCP R10, R3 ;  /* 0x00000003000a7308 */ /* 0x000e220000001000 */
[----:B------:R-:W-:Y:S01]  /*6900*/  BSSY.RECONVERGENT B2, `(.L_x_56) ;  /* 0x0000014000027945 */ /* 0x000fe20003800200 */
[----:B--2---:R-:W-:-:S04]  /*6910*/  FADD R6, R9, -R6 ;  /* 0x8000000609067221 */ /* 0x004fc80000000000 */
[----:B---3--:R-:W-:-:S04]  /*6920*/  FFMA.SAT R0, R6, R5, 0.5 ;  /* 0x3f00000006007423 */ /* 0x008fc80000002005 */
[----:B------:R-:W-:Y:S01]  /*6930*/  FFMA.RM R0, R0, R7, 12582913 ;  /* 0x4b40000100007423 */ /* 0x000fe20000004007 */
[----:B0-----:R-:W-:-:S03]  /*6940*/  FFMA R7, R10, -R3, 1 ;  /* 0x3f8000000a077423 */ /* 0x001fc60000000803 */
[C---:B------:R-:W-:Y:S01]  /*6950*/  FADD R5, R0.reuse, -12583039 ;  /* 0xcb40007f00057421 */ /* 0x040fe20000000000 */
[----:B------:R-:W-:-:S03]  /*6960*/  IMAD.SHL.U32 R0, R0, 0x800000, RZ ;  /* 0x0080000000007824 */ /* 0x000fc600078e00ff */
[----:B------:R-:W-:-:S04]  /*6970*/  FFMA R5, R6, 1.4426950216293334961, -R5 ;  /* 0x3fb8aa3b06057823 */ /* 0x000fc80000000805 */
[----:B------:R-:W-:-:S06]  /*6980*/  FFMA R5, R6, 1.925963033500011079e-08, R5 ;  /* 0x32a5706006057823 */ /* 0x000fcc0000000005 */
        /* <DEDUP_REMOVED lines=11> */
.L_x_57:
[----:B------:R-:W-:Y:S05]  /*6a40*/  BSYNC.RECONVERGENT B2 ;  /* 0x0000000000027941 */ /* 0x000fea0003800200 */
.L_x_56:
[----:B------:R-:W0:Y:S02]  /*6a50*/  LDCU.64 UR4, c[0x0][0x388] ;  /* 0x00007100ff0477ac */ /* 0x000e240008000a00 */
[----:B0-----:R-:W-:-:S04]  /*6a60*/  IADD3 R2, P0, PT, R2, UR4, RZ ;  /* 0x0000000402027c10 */ /* 0x001fc8000ff1e0ff */
[----:B------:R-:W-:-:S05]  /*6a70*/  IADD3.X R3, PT, PT, R4, UR5, RZ, P0, !PT ;  /* 0x0000000504037c10 */ /* 0x000fca00087fe4ff */
[----:B------:R-:W-:Y:S01]  /*6a80*/  STG.E desc[UR16][R2.64], R0 ;  /* 0x0000000002007986 */ /* 0x000fe2000c101910 */
[----:B------:R-:W-:Y:S05]  /*6a90*/  EXIT ;  /* 0x000000000000794d */ /* 0x000fea0003800000 */
        .weak           $__internal_0_$__cuda_sm20_rem_u64
        .type           $__internal_0_$__cuda_sm20_rem_u64,@function
        .size           $__internal_0_$__cuda_sm20_rem_u64,($__internal_1_$__cuda_sm3x_div_rn_noftz_f32_slowpath - $__internal_0_$__cuda_sm20_rem_u64)
$__internal_0_$__cuda_sm20_rem_u64:
[----:B------:R-:W-:Y:S01]  /*6aa0*/  MOV R14, R9 ;  /* 0x00000009000e7202 */ /* 0x000fe20000000f00 */
[----:B------:R-:W-:-:S04]  /*6ab0*/  IMAD.MOV.U32 R15, RZ, RZ, R8 ;  /* 0x000000ffff0f7224 */ /* 0x000fc800078e0008 */
[----:B------:R-:W0:Y:S08]  /*6ac0*/  I2F.U64.RP R11, R14 ;  /* 0x0000000e000b7312 */ /* 0x000e300000309000 */
[----:B0-----:R-:W0:Y:S02]  /*6ad0*/  MUFU.RCP R11, R11 ;  /* 0x0000000b000b7308 */ /* 0x001e240000001000 */
[----:B0-----:R-:W-:-:S06]  /*6ae0*/  IADD3 R4, PT, PT, R11, 0x1ffffffe, RZ ;  /* 0x1ffffffe0b047810 */ /* 0x001fcc0007ffe0ff */
[----:B------:R-:W0:Y:S02]  /*6af0*/  F2I.U64.TRUNC R4, R4 ;  /* 0x0000000400047311 */ /* 0x000e24000020d800 */
[----:B0-----:R-:W-:-:S04]  /*6b00*/  IMAD.WIDE.U32 R6, R4, R9, RZ ;  /* 0x0000000904067225 */ /* 0x001fc800078e00ff */
[----:B------:R-:W-:Y:S01]  /*6b10*/  IMAD R7, R4, R8, R7 ;  /* 0x0000000804077224 */ /* 0x000fe200078e0207 */
[----:B------:R-:W-:-:S03]  /*6b20*/  IADD3 R13, P0, PT, RZ, -R6, RZ ;  /* 0x80000006ff0d7210 */ /* 0x000fc60007f1e0ff */
[----:B------:R-:W-:Y:S02]  /*6b30*/  IMAD R7, R5, R9, R7 ;  /* 0x0000000905077224 */ /* 0x000fe400078e0207 */
[----:B------:R-:W-:-:S03]  /*6b40*/  IMAD.HI.U32 R6, R4, R13, RZ ;  /* 0x0000000d04067227 */ /* 0x000fc600078e00ff */
[----:B------:R-:W-:Y:S01]  /*6b50*/  IADD3.X R17, PT, PT, RZ, ~R7, RZ, P0, !PT ;  /* 0x80000007ff117210 */ /* 0x000fe200007fe4ff */
[----:B------:R-:W-:-:S04]  /*6b60*/  IMAD.MOV.U32 R7, RZ, RZ, R4 ;  /* 0x000000ffff077224 */ /* 0x000fc800078e0004 */
[----:B------:R-:W-:-:S04]  /*6b70*/  IMAD.WIDE.U32 R6, P0, R4, R17, R6 ;  /* 0x0000001104067225 */ /* 0x000fc80007800006 */
[C---:B------:R-:W-:Y:S02]  /*6b80*/  IMAD R11, R5.reuse, R17, RZ ;  /* 0x00000011050b7224 */ /* 0x040fe400078e02ff */
[----:B------:R-:W-:-:S04]  /*6b90*/  IMAD.HI.U32 R6, P1, R5, R13, R6 ;  /* 0x0000000d05067227 */ /* 0x000fc80007820006 */
[----:B------:R-:W-:Y:S01]  /*6ba0*/  IMAD.HI.U32 R17, R5, R17, RZ ;  /* 0x0000001105117227 */ /* 0x000fe200078e00ff */
[----:B------:R-:W-:-:S04]  /*6bb0*/  IADD3 R7, P2, PT, R11, R6, RZ ;  /* 0x000000060b077210 */ /* 0x000fc80007f5e0ff */
[----:B------:R-:W-:Y:S01]  /*6bc0*/  IADD3.X R6, PT, PT, R17, R5, RZ, P0, !PT ;  /* 0x0000000511067210 */ /* 0x000fe200007fe4ff */
[----:B------:R-:W-:-:S03]  /*6bd0*/  IMAD.WIDE.U32 R4, R7, R9, RZ ;  /* 0x0000000907047225 */ /* 0x000fc600078e00ff */
[----:B------:R-:W-:Y:S01]  /*6be0*/  IADD3.X R11, PT, PT, RZ, RZ, R6, P2, P1 ;  /* 0x000000ffff0b7210 */ /* 0x000fe200017e2406 */
[----:B------:R-:W-:Y:S01]  /*6bf0*/  IMAD R6, R7, R8, R5 ;  /* 0x0000000807067224 */ /* 0x000fe200078e0205 */
[----:B------:R-:W-:-:S03]  /*6c00*/  IADD3 R5, P0, PT, RZ, -R4, RZ ;  /* 0x80000004ff057210 */ /* 0x000fc60007f1e0ff */
[----:B------:R-:W-:Y:S02]  /*6c10*/  IMAD R4, R11, R9, R6 ;  /* 0x000000090b047224 */ /* 0x000fe400078e0206 */
[----:B------:R-:W-:-:S03]  /*6c20*/  IMAD.HI.U32 R6, R7, R5, RZ ;  /* 0x0000000507067227 */ /* 0x000fc600078e00ff */
[----:B------:R-:W-:-:S05]  /*6c30*/  IADD3.X R4, PT, PT, RZ, ~R4, RZ, P0, !PT ;  /* 0x80000004ff047210 */ /* 0x000fca00007fe4ff */
[----:B------:R-:W-:-:S04]  /*6c40*/  IMAD.WIDE.U32 R6, P0, R7, R4, R6 ;  /* 0x0000000407067225 */ /* 0x000fc80007800006 */
[C---:B------:R-:W-:Y:S02]  /*6c50*/  IMAD R14, R11.reuse, R4, RZ ;  /* 0x000000040b0e7224 */ /* 0x040fe400078e02ff */
[----:B------:R-:W-:-:S04]  /*6c60*/  IMAD.HI.U32 R7, P1, R11, R5, R6 ;  /* 0x000000050b077227 */ /* 0x000fc80007820006 */
[----:B------:R-:W-:Y:S02]  /*6c70*/  HFMA2 R5, -RZ, RZ, 0, 0 ;  /* 0x00000000ff057431 */ /* 0x000fe400000001ff */
[----:B------:R-:W-:Y:S01]  /*6c80*/  IMAD.HI.U32 R4, R11, R4, RZ ;  /* 0x000000040b047227 */ /* 0x000fe200078e00ff */
[----:B------:R-:W-:-:S03]  /*6c90*/  IADD3 R7, P2, PT, R14, R7, RZ ;  /* 0x000000070e077210 */ /* 0x000fc60007f5e0ff */
[----:B------:R-:W-:Y:S02]  /*6ca0*/  IMAD.X R11, R4, 0x1, R11, P0 ;  /* 0x00000001040b7824 */ /* 0x000fe400000e060b */
[----:B------:R-:W-:-:S03]  /*6cb0*/  IMAD.HI.U32 R4, R7, R0, RZ ;  /* 0x0000000007047227 */ /* 0x000fc600078e00ff */
[----:B------:R-:W-:Y:S01]  /*6cc0*/  IADD3.X R11, PT, PT, RZ, RZ, R11, P2, P1 ;  /* 0x000000ffff0b7210 */ /* 0x000fe200017e240b */
[----:B------:R-:W-:-:S04]  /*6cd0*/  IMAD.WIDE.U32 R4, R7, R3, R4 ;  /* 0x0000000307047225 */ /* 0x000fc800078e0004 */
[C---:B------:R-:W-:Y:S02]  /*6ce0*/  IMAD R7, R11.reuse, R3, RZ ;  /* 0x000000030b077224 */ /* 0x040fe400078e02ff */
[----:B------:R-:W-:-:S04]  /*6cf0*/  IMAD.HI.U32 R4, P0, R11, R0, R4 ;  /* 0x000000000b047227 */ /* 0x000fc80007800004 */
[----:B------:R-:W-:Y:S01]  /*6d00*/  IMAD.HI.U32 R6, R11, R3, RZ ;  /* 0x000000030b067227 */ /* 0x000fe200078e00ff */
[----:B------:R-:W-:-:S04]  /*6d10*/  IADD3 R7, P1, PT, R7, R4, RZ ;  /* 0x0000000407077210 */ /* 0x000fc80007f3e0ff */
[----:B------:R-:W-:Y:S01]  /*6d20*/  IADD3.X R6, PT, PT, R6, RZ, RZ, P0, !PT ;  /* 0x000000ff06067210 */ /* 0x000fe200007fe4ff */
[----:B------:R-:W-:-:S04]  /*6d30*/  IMAD.WIDE.U32 R4, R7, R9, RZ ;  /* 0x0000000907047225 */ /* 0x000fc800078e00ff */
[----:B------:R-:W-:Y:S01]  /*6d40*/  IMAD.X R6, RZ, RZ, R6, P1 ;  /* 0x000000ffff067224 */ /* 0x000fe200008e0606 */
[----:B------:R-:W-:Y:S01]  /*6d50*/  IADD3 R14, P1, PT, -R4, R0, RZ ;  /* 0x00000000040e7210 */ /* 0x000fe20007f3e1ff */
[----:B------:R-:W-:-:S03]  /*6d60*/  IMAD R7, R7, R8, R5 ;  /* 0x0000000807077224 */ /* 0x000fc600078e0205 */
[-C--:B------:R-:W-:Y:S01]  /*6d70*/  ISETP.GE.U32.AND P0, PT, R14, R9.reuse, PT ;  /* 0x000000090e00720c */ /* 0x080fe20003f06070 */
[----:B------:R-:W-:-:S05]  /*6d80*/  IMAD R6, R6, R9, R7 ;  /* 0x0000000906067224 */ /* 0x000fca00078e0207 */
[----:B------:R-:W-:Y:S02]  /*6d90*/  IADD3.X R7, PT, PT, ~R6, R3, RZ, P1, !PT ;  /* 0x0000000306077210 */ /* 0x000fe40000ffe5ff */
[----:B------:R-:W-:Y:S02]  /*6da0*/  IADD3 R4, P1, PT, -R9, R14, RZ ;  /* 0x0000000e09047210 */ /* 0x000fe40007f3e1ff */
[----:B------:R-:W-:Y:S02]  /*6db0*/  ISETP.GE.U32.AND.EX P0, PT, R7, R8, PT, P0 ;  /* 0x000000080700720c */ /* 0x000fe40003f06100 */
[-C--:B------:R-:W-:Y:S02]  /*6dc0*/  IADD3.X R5, PT, PT, ~R8, R7.reuse, RZ, P1, !PT ;  /* 0x0000000708057210 */ /* 0x080fe40000ffe5ff */
[----:B------:R-:W-:Y:S02]  /*6dd0*/  SEL R4, R4, R14, P0 ;  /* 0x0000000e04047207 */ /* 0x000fe40000000000 */
[----:B------:R-:W-:-:S02]  /*6de0*/  SEL R5, R5, R7, P0 ;  /* 0x0000000705057207 */ /* 0x000fc40000000000 */
[C---:B------:R-:W-:Y:S02]  /*6df0*/  IADD3 R6, P2, PT, -R9.reuse, R4, RZ ;  /* 0x0000000409067210 */ /* 0x040fe40007f5e1ff */
[----:B------:R-:W-:Y:S02]  /*6e00*/  ISETP.GE.U32.AND P0, PT, R4, R9, PT ;  /* 0x000000090400720c */ /* 0x000fe40003f06070 */
[----:B------:R-:W-:Y:S01]  /*6e10*/  ISETP.NE.U32.AND P1, PT, R9, RZ, PT ;  /* 0x000000ff0900720c */ /* 0x000fe20003f25070 */
[C---:B------:R-:W-:Y:S01]  /*6e20*/  IMAD.X R7, R5.reuse, 0x1, ~R8, P2 ;  /* 0x0000000105077824 */ /* 0x040fe200010e0e08 */
[----:B------:R-:W-:Y:S02]  /*6e30*/  ISETP.GE.U32.AND.EX P0, PT, R5, R8, PT, P0 ;  /* 0x000000080500720c */ /* 0x000fe40003f06100 */
[----:B------:R-:W-:Y:S02]  /*6e40*/  ISETP.NE.AND.EX P1, PT, R8, RZ, PT, P1 ;  /* 0x000000ff0800720c */ /* 0x000fe40003f25310 */
[----:B------:R-:W-:Y:S01]  /*6e50*/  SEL R7, R7, R5, P0 ;  /* 0x0000000507077207 */ /* 0x000fe20000000000 */
[----:B------:R-:W-:Y:S01]  /*6e60*/  HFMA2 R5, -RZ, RZ, 0, 0 ;  /* 0x00000000ff057431 */ /* 0x000fe200000001ff */
[----:B------:R-:W-:-:S02]  /*6e70*/  SEL R6, R6, R4, P0 ;  /* 0x0000000406067207 */ /* 0x000fc40000000000 */
[----:B------:R-:W-:Y:S02]  /*6e80*/  MOV R4, R2 ;  /* 0x0000000200047202 */ /* 0x000fe40000000f00 */
[----:B------:R-:W-:Y:S02]  /*6e90*/  SEL R6, R6, 0xffffffff, P1 ;  /* 0xffffffff06067807 */ /* 0x000fe40000800000 */
[----:B------:R-:W-:Y:S01]  /*6ea0*/  SEL R7, R7, 0xffffffff, P1 ;  /* 0xffffffff07077807 */ /* 0x000fe20000800000 */
[----:B------:R-:W-:Y:S06]  /*6eb0*/  RET.REL.NODEC R4 `(_Z14softmax_kernelPKfPfPKmim) ;  /* 0xffffff9004507950 */ /* 0x000fec0003c3ffff */
        .weak           $__internal_1_$__cuda_sm3x_div_rn_noftz_f32_slowpath
        .type           $__internal_1_$__cuda_sm3x_div_rn_noftz_f32_slowpath,@function
        .size           $__internal_1_$__cuda_sm3x_div_rn_noftz_f32_slowpath,(.L_x_71 - $__internal_1_$__cuda_sm3x_div_rn_noftz_f32_slowpath)
$__internal_1_$__cuda_sm3x_div_rn_noftz_f32_slowpath:
[----:B------:R-:W-:Y:S01]  /*6ec0*/  SHF.R.U32.HI R21, RZ, 0x17, R3 ;  /* 0x00000017ff157819 */ /* 0x000fe20000011603 */
[----:B------:R-:W-:Y:S01]  /*6ed0*/  BSSY.RECONVERGENT B0, `(.L_x_58) ;  /* 0x0000064000007945 */ /* 0x000fe20003800200 */
[----:B------:R-:W-:Y:S02]  /*6ee0*/  SHF.R.U32.HI R23, RZ, 0x17, R0 ;  /* 0x00000017ff177819 */ /* 0x000fe40000011600 */
[----:B------:R-:W-:Y:S02]  /*6ef0*/  LOP3.LUT R21, R21, 0xff, RZ, 0xc0, !PT ;  /* 0x000000ff15157812 */ /* 0x000fe400078ec0ff */
[----:B------:R-:W-:Y:S02]  /*6f00*/  LOP3.LUT R23, R23, 0xff, RZ, 0xc0, !PT ;  /* 0x000000ff17177812 */ /* 0x000fe400078ec0ff */
[----:B------:R-:W-:Y:S01]  /*6f10*/  MOV R29, R3 ;  /* 0x00000003001d7202 */ /* 0x000fe20000000f00 */
[----:B------:R-:W-:Y:S01]  /*6f20*/  VIADD R22, R21, 0xffffffff ;  /* 0xffffffff15167836 */ /* 0x000fe20000000000 */
[----:B------:R-:W-:-:S04]  /*6f30*/  IADD3 R24, PT, PT, R23, -0x1, RZ ;  /* 0xffffffff17187810 */ /* 0x000fc80007ffe0ff */
[----:B------:R-:W-:-:S04]  /*6f40*/  ISETP.GT.U32.AND P1, PT, R22, 0xfd, PT ;  /* 0x000000fd1600780c */ /* 0x000fc80003f24070 */
[----:B------:R-:W-:-:S13]  /*6f50*/  ISETP.GT.U32.OR P1, PT, R24, 0xfd, P1 ;  /* 0x000000fd1800780c */ /* 0x000fda0000f24470 */
[----:B------:R-:W-:Y:S01]  /*6f60*/  @!P1 IMAD.MOV.U32 R15, RZ, RZ, RZ ;  /* 0x000000ffff0f9224 */ /* 0x000fe200078e00ff */
[----:B------:R-:W-:Y:S06]  /*6f70*/  @!P1 BRA `(.L_x_59) ;  /* 0x00000000005c9947 */ /* 0x000fec0003800000 */
[----:B------:R-:W-:Y:S02]  /*6f80*/  FSETP.GTU.FTZ.AND P1, PT, |R0|, +INF , PT ;  /* 0x7f8000000000780b */ /* 0x000fe40003f3c200 */
[----:B------:R-:W-:-:S04]  /*6f90*/  FSETP.GTU.FTZ.AND P2, PT, |R3|, +INF , PT ;  /* 0x7f8000000300780b */ /* 0x000fc80003f5c200 */
[----:B------:R-:W-:-:S13]  /*6fa0*/  PLOP3.LUT P1, PT, P1, P2, PT, 0xf8, 0x8f ;  /* 0x00000000008f781c */ /* 0x000fda0000f25f70 */
[----:B------:R-:W-:Y:S05]  /*6fb0*/  @P1 BRA `(.L_x_60) ;  /* 0x0000000400501947 */ /* 0x000fea0003800000 */
[----:B------:R-:W-:-:S13]  /*6fc0*/  LOP3.LUT P1, RZ, R29, 0x7fffffff, R0, 0xc8, !PT ;  /* 0x7fffffff1dff7812 */ /* 0x000fda000782c800 */
[----:B------:R-:W-:Y:S05]  /*6fd0*/  @!P1 BRA `(.L_x_61) ;  /* 0x0000000400409947 */ /* 0x000fea0003800000 */
[C---:B------:R-:W-:Y:S02]  /*6fe0*/  FSETP.NEU.FTZ.AND P1, PT, |R0|.reuse, +INF , PT ;  /* 0x7f8000000000780b */ /* 0x040fe40003f3d200 */
[----:B------:R-:W-:Y:S02]  /*6ff0*/  FSETP.NEU.FTZ.AND P3, PT, |R3|, +INF , PT ;  /* 0x7f8000000300780b */ /* 0x000fe40003f7d200 */
[----:B------:R-:W-:-:S11]  /*7000*/  FSETP.NEU.FTZ.AND P2, PT, |R0|, +INF , PT ;  /* 0x7f8000000000780b */ /* 0x000fd60003f5d200 */
[----:B------:R-:W-:Y:S05]  /*7010*/  @!P3 BRA !P1, `(.L_x_61) ;  /* 0x000000040030b947 */ /* 0x000fea0004800000 */
[----:B------:R-:W-:-:S04]  /*7020*/  LOP3.LUT P1, RZ, R0, 0x7fffffff, RZ, 0xc0, !PT ;  /* 0x7fffffff00ff7812 */ /* 0x000fc8000782c0ff */
[----:B------:R-:W-:-:S13]  /*7030*/  PLOP3.LUT P1, PT, P3, P1, PT, 0x2f, 0xf2 ;  /* 0x0000000000f2781c */ /* 0x000fda0001f22577 */
[----:B------:R-:W-:Y:S05]  /*7040*/  @P1 BRA `(.L_x_62) ;  /* 0x00000004001c1947 */ /* 0x000fea0003800000 */
[----:B------:R-:W-:-:S04]  /*7050*/  LOP3.LUT P1, RZ, R29, 0x7fffffff, RZ, 0xc0, !PT ;  /* 0x7fffffff1dff7812 */ /* 0x000fc8000782c0ff */
[----:B------:R-:W-:-:S13]  /*7060*/  PLOP3.LUT P1, PT, P2, P1, PT, 0x2f, 0xf2 ;  /* 0x0000000000f2781c */ /* 0x000fda0001722577 */
[----:B------:R-:W-:Y:S05]  /*7070*/  @P1 BRA `(.L_x_63) ;  /* 0x0000000400041947 */ /* 0x000fea0003800000 */
[----:B------:R-:W-:Y:S02]  /*7080*/  ISETP.GE.AND P1, PT, R24, RZ, PT ;  /* 0x000000ff1800720c */ /* 0x000fe40003f26270 */
[----:B------:R-:W-:-:S11]  /*7090*/  ISETP.GE.AND P2, PT, R22, RZ, PT ;  /* 0x000000ff1600720c */ /* 0x000fd60003f46270 */
[----:B------:R-:W-:Y:S01]  /*70a0*/  @P1 MOV R15, RZ ;  /* 0x000000ff000f1202 */ /* 0x000fe20000000f00 */
[----:B------:R-:W-:Y:S01]  /*70b0*/  @!P1 FFMA R0, R0, 1.84467440737095516160e+19, RZ ;  /* 0x5f80000000009823 */ /* 0x000fe200000000ff */
[----:B------:R-:W-:Y:S01]  /*70c0*/  @!P1 MOV R15, 0xffffffc0 ;  /* 0xffffffc0000f9802 */ /* 0x000fe20000000f00 */
[----:B------:R-:W-:-:S04]  /*70d0*/  @!P2 FFMA R29, R3, 1.84467440737095516160e+19, RZ ;  /* 0x5f800000031da823 */ /* 0x000fc800000000ff */
[----:B------:R-:W-:-:S07]  /*70e0*/  @!P2 VIADD R15, R15, 0x40 ;  /* 0x000000400f0fa836 */ /* 0x000fce0000000000 */
.L_x_59:
[----:B------:R-:W-:Y:S01]  /*70f0*/  LEA R28, R21, 0xc0800000, 0x17 ;  /* 0xc0800000151c7811 */ /* 0x000fe200078eb8ff */
[----:B------:R-:W-:Y:S01]  /*7100*/  BSSY.RECONVERGENT B1, `(.L_x_64) ;  /* 0x0000036000017945 */ /* 0x000fe20003800200 */
[----:B------:R-:W-:Y:S02]  /*7110*/  IADD3 R24, PT, PT, R23, -0x7f, RZ ;  /* 0xffffff8117187810 */ /* 0x000fe40007ffe0ff */
[----:B------:R-:W-:-:S03]  /*7120*/  IADD3 R28, PT, PT, -R28, R29, RZ ;  /* 0x0000001d1c1c7210 */ /* 0x000fc60007ffe1ff */
[----:B------:R-:W-:Y:S01]  /*7130*/  IMAD R23, R24, -0x800000, R0 ;  /* 0xff80000018177824 */ /* 0x000fe200078e0200 */
[----:B------:R-:W0:Y:S01]  /*7140*/  MUFU.RCP R29, R28 ;  /* 0x0000001c001d7308 */ /* 0x000e220000001000 */
[----:B------:R-:W-:Y:S01]  /*7150*/  FADD.FTZ R22, -R28, -RZ ;  /* 0x800000ff1c167221 */ /* 0x000fe20000010100 */
[----:B------:R-:W-:-:S05]  /*7160*/  IADD3 R24, PT, PT, R24, 0x7f, -R21 ;  /* 0x0000007f18187810 */ /* 0x000fca0007ffe815 */
[----:B------:R-:W-:Y:S02]  /*7170*/  IMAD.IADD R21, R24, 0x1, R15 ;  /* 0x0000000118157824 */ /* 0x000fe400078e020f */
[----:B0-----:R-:W-:-:S04]  /*7180*/  FFMA R0, R29, R22, 1 ;  /* 0x3f8000001d007423 */ /* 0x001fc80000000016 */
[----:B------:R-:W-:-:S04]  /*7190*/  FFMA R0, R29, R0, R29 ;  /* 0x000000001d007223 */ /* 0x000fc8000000001d */
[----:B------:R-:W-:-:S04]  /*71a0*/  FFMA R29, R23, R0, RZ ;  /* 0x00000000171d7223 */ /* 0x000fc800000000ff */
[----:B------:R-:W-:-:S04]  /*71b0*/  FFMA R15, R22, R29, R23 ;  /* 0x0000001d160f7223 */ /* 0x000fc80000000017 */
[----:B------:R-:W-:-:S04]  /*71c0*/  FFMA R15, R0, R15, R29 ;  /* 0x0000000f000f7223 */ /* 0x000fc8000000001d */
[----:B------:R-:W-:-:S04]  /*71d0*/  FFMA R24, R22, R15, R23 ;  /* 0x0000000f16187223 */ /* 0x000fc80000000017 */
[----:B------:R-:W-:-:S05]  /*71e0*/  FFMA R22, R0, R24, R15 ;  /* 0x0000001800167223 */ /* 0x000fca000000000f */
[----:B------:R-:W-:-:S04]  /*71f0*/  SHF.R.U32.HI R28, RZ, 0x17, R22 ;  /* 0x00000017ff1c7819 */ /* 0x000fc80000011616 */
[----:B------:R-:W-:-:S04]  /*7200*/  LOP3.LUT R28, R28, 0xff, RZ, 0xc0, !PT ;  /* 0x000000ff1c1c7812 */ /* 0x000fc800078ec0ff */
[----:B------:R-:W-:-:S04]  /*7210*/  IADD3 R23, PT, PT, R28, R21, RZ ;  /* 0x000000151c177210 */ /* 0x000fc80007ffe0ff */
[----:B------:R-:W-:-:S04]  /*7220*/  IADD3 R28, PT, PT, R23, -0x1, RZ ;  /* 0xffffffff171c7810 */ /* 0x000fc80007ffe0ff */
[----:B------:R-:W-:-:S13]  /*7230*/  ISETP.GE.U32.AND P1, PT, R28, 0xfe, PT ;  /* 0x000000fe1c00780c */ /* 0x000fda0003f26070 */
[----:B------:R-:W-:Y:S05]  /*7240*/  @!P1 BRA `(.L_x_65) ;  /* 0x0000000000809947 */ /* 0x000fea0003800000 */
[----:B------:R-:W-:-:S13]  /*7250*/  ISETP.GT.AND P1, PT, R23, 0xfe, PT ;  /* 0x000000fe1700780c */ /* 0x000fda0003f24270 */
[----:B------:R-:W-:Y:S05]  /*7260*/  @P1 BRA `(.L_x_66) ;  /* 0x00000000006c1947 */ /* 0x000fea0003800000 */
[----:B------:R-:W-:-:S13]  /*7270*/  ISETP.GE.AND P1, PT, R23, 0x1, PT ;  /* 0x000000011700780c */ /* 0x000fda0003f26270 */
[----:B------:R-:W-:Y:S05]  /*7280*/  @P1 BRA `(.L_x_67) ;  /* 0x0000000000741947 */ /* 0x000fea0003800000 */
[----:B------:R-:W-:Y:S02]  /*7290*/  ISETP.GE.AND P1, PT, R23, -0x18, PT ;  /* 0xffffffe81700780c */ /* 0x000fe40003f26270 */
[----:B------:R-:W-:-:S11]  /*72a0*/  LOP3.LUT R22, R22, 0x80000000, RZ, 0xc0, !PT ;  /* 0x8000000016167812 */ /* 0x000fd600078ec0ff */
[----:B------:R-:W-:Y:S05]  /*72b0*/  @!P1 BRA `(.L_x_67) ;  /* 0x0000000000689947 */ /* 0x000fea0003800000 */
[CCC-:B------:R-:W-:Y:S01]  /*72c0*/  FFMA.RP R21, R0.reuse, R24.reuse, R15.reuse ;  /* 0x0000001800157223 */ /* 0x1c0fe2000000800f */
[CCC-:B------:R-:W-:Y:S01]  /*72d0*/  FFMA.RM R28, R0.reuse, R24.reuse, R15.reuse ;  /* 0x00000018001c7223 */ /* 0x1c0fe2000000400f */
[----:B------:R-:W-:Y:S01]  /*72e0*/  FFMA.RZ R0, R0, R24, R15 ;  /* 0x0000001800007223 */ /* 0x000fe2000000c00f */
[C---:B------:R-:W-:Y:S01]  /*72f0*/  VIADD R15, R23.reuse, 0x20 ;  /* 0x00000020170f7836 */ /* 0x040fe20000000000 */
[C---:B------:R-:W-:Y:S02]  /*7300*/  ISETP.NE.AND P3, PT, R23.reuse, RZ, PT ;  /* 0x000000ff1700720c */ /* 0x040fe40003f65270 */
[C---:B------:R-:W-:Y:S02]  /*7310*/  ISETP.NE.AND P2, PT, R23.reuse, RZ, PT ;  /* 0x000000ff1700720c */ /* 0x040fe40003f45270 */
[----:B------:R-:W-:Y:S02]  /*7320*/  LOP3.LUT R0, R0, 0x7fffff, RZ, 0xc0, !PT ;  /* 0x007fffff00007812 */ /* 0x000fe400078ec0ff */
[----:B------:R-:W-:-:S02]  /*7330*/  IADD3 R23, PT, PT, -R23, RZ, RZ ;  /* 0x000000ff17177210 */ /* 0x000fc40007ffe1ff */
[----:B------:R-:W-:Y:S02]  /*7340*/  LOP3.LUT R0, R0, 0x800000, RZ, 0xfc, !PT ;  /* 0x0080000000007812 */ /* 0x000fe400078efcff */
[----:B------:R-:W-:Y:S02]  /*7350*/  FSETP.NEU.FTZ.AND P1, PT, R21, R28, PT ;  /* 0x0000001c1500720b */ /* 0x000fe40003f3d000 */
[----:B------:R-:W-:Y:S02]  /*7360*/  SHF.L.U32 R15, R0, R15, RZ ;  /* 0x0000000f000f7219 */ /* 0x000fe400000006ff */
[----:B------:R-:W-:Y:S02]  /*7370*/  SEL R21, R23, RZ, P3 ;  /* 0x000000ff17157207 */ /* 0x000fe40001800000 */
[----:B------:R-:W-:Y:S02]  /*7380*/  ISETP.NE.AND P2, PT, R15, RZ, P2 ;  /* 0x000000ff0f00720c */ /* 0x000fe40001745270 */
[----:B------:R-:W-:-:S02]  /*7390*/  SHF.R.U32.HI R21, RZ, R21, R0 ;  /* 0x00000015ff157219 */ /* 0x000fc40000011600 */
[----:B------:R-:W-:Y:S02]  /*73a0*/  PLOP3.LUT P1, PT, P1, P2, PT, 0xf8, 0x8f ;  /* 0x00000000008f781c */ /* 0x000fe40000f25f70 */
[----:B------:R-:W-:Y:S02]  /*73b0*/  SHF.R.U32.HI R15, RZ, 0x1, R21 ;  /* 0x00000001ff0f7819 */ /* 0x000fe40000011615 */
[----:B------:R-:W-:-:S04]  /*73c0*/  SEL R0, RZ, 0x1, !P1 ;  /* 0x00000001ff007807 */ /* 0x000fc80004800000 */
[----:B------:R-:W-:-:S04]  /*73d0*/  LOP3.LUT R0, R0, 0x1, R15, 0xf8, !PT ;  /* 0x0000000100007812 */ /* 0x000fc800078ef80f */
[----:B------:R-:W-:-:S04]  /*73e0*/  LOP3.LUT R0, R0, R21, RZ, 0xc0, !PT ;  /* 0x0000001500007212 */ /* 0x000fc800078ec0ff */
[----:B------:R-:W-:-:S04]  /*73f0*/  IADD3 R15, PT, PT, R15, R0, RZ ;  /* 0x000000000f0f7210 */ /* 0x000fc80007ffe0ff */
[----:B------:R-:W-:Y:S01]  /*7400*/  LOP3.LUT R22, R15, R22, RZ, 0xfc, !PT ;  /* 0x000000160f167212 */ /* 0x000fe200078efcff */
[----:B------:R-:W-:Y:S06]  /*7410*/  BRA `(.L_x_67) ;  /* 0x0000000000107947 */ /* 0x000fec0003800000 */
.L_x_66:
[----:B------:R-:W-:-:S04]  /*7420*/  LOP3.LUT R22, R22, 0x80000000, RZ, 0xc0, !PT ;  /* 0x8000000016167812 */ /* 0x000fc800078ec0ff */
[----:B------:R-:W-:Y:S01]  /*7430*/  LOP3.LUT R22, R22, 0x7f800000, RZ, 0xfc, !PT ;  /* 0x7f80000016167812 */ /* 0x000fe200078efcff */
[----:B------:R-:W-:Y:S06]  /*7440*/  BRA `(.L_x_67) ;  /* 0x0000000000047947 */ /* 0x000fec0003800000 */
.L_x_65:
[----:B------:R-:W-:-:S07]  /*7450*/  IMAD R22, R21, 0x800000, R22 ;  /* 0x0080000015167824 */ /* 0x000fce00078e0216 */
.L_x_67:
[----:B------:R-:W-:Y:S05]  /*7460*/  BSYNC.RECONVERGENT B1 ;  /* 0x0000000000017941 */ /* 0x000fea0003800200 */
.L_x_64:
[----:B------:R-:W-:Y:S01]  /*7470*/  MOV R0, R22 ;  /* 0x0000001600007202 */ /* 0x000fe20000000f00 */
[----:B------:R-:W-:Y:S06]  /*7480*/  BRA `(.L_x_68) ;  /* 0x0000000000207947 */ /* 0x000fec0003800000 */
.L_x_63:
[----:B------:R-:W-:-:S04]  /*7490*/  LOP3.LUT R0, R29, 0x80000000, R0, 0x48, !PT ;  /* 0x800000001d007812 */ /* 0x000fc800078e4800 */
[----:B------:R-:W-:Y:S01]  /*74a0*/  LOP3.LUT R0, R0, 0x7f800000, RZ, 0xfc, !PT ;  /* 0x7f80000000007812 */ /* 0x000fe200078efcff */
[----:B------:R-:W-:Y:S06]  /*74b0*/  BRA `(.L_x_68) ;  /* 0x0000000000147947 */ /* 0x000fec0003800000 */
.L_x_62:
[----:B------:R-:W-:Y:S01]  /*74c0*/  LOP3.LUT R0, R29, 0x80000000, R0, 0x48, !PT ;  /* 0x800000001d007812 */ /* 0x000fe200078e4800 */
[----:B------:R-:W-:Y:S06]  /*74d0*/  BRA `(.L_x_68) ;  /* 0x00000000000c7947 */ /* 0x000fec0003800000 */
.L_x_61:
[----:B------:R-:W0:Y:S01]  /*74e0*/  MUFU.RSQ R0, -QNAN ;  /* 0xffc0000000007908 */ /* 0x000e220000001400 */
[----:B------:R-:W-:Y:S05]  /*74f0*/  BRA `(.L_x_68) ;  /* 0x0000000000047947 */ /* 0x000fea0003800000 */
.L_x_60:
[----:B------:R-:W-:-:S07]  /*7500*/  FADD.FTZ R0, R0, R3 ;  /* 0x0000000300007221 */ /* 0x000fce0000010000 */
.L_x_68:
[----:B------:R-:W-:Y:S05]  /*7510*/  BSYNC.RECONVERGENT B0 ;  /* 0x0000000000007941 */ /* 0x000fea0003800200 */
.L_x_58:
[----:B------:R-:W-:-:S04]  /*7520*/  HFMA2 R15, -RZ, RZ, 0, 0 ;  /* 0x00000000ff0f7431 */ /* 0x000fc800000001ff */
[----:B0-----:R-:W-:Y:S05]  /*7530*/  RET.REL.NODEC R14 `(_Z14softmax_kernelPKfPfPKmim) ;  /* 0xffffff880eb07950 */ /* 0x001fea0003c3ffff */
.L_x_69:
[----:B------:R-:W-:-:S00]  /*7540*/  BRA `(.L_x_69) ;  /* 0xfffffffc00fc7947 */ /* 0x000fc0000383ffff */
[----:B------:R-:W-:-:S00]  /*7550*/  NOP ;  /* 0x0000000000007918 */ /* 0x000fc00000000000 */
        /* <DEDUP_REMOVED lines=10> */
.L_x_71:


//--------------------- .nv.shared.reserved.0     --------------------------
	.section	.nv.shared.reserved.0,"aw",@nobits
	.weak		__nv_reservedSMEM_offset_0_alias
	.size		__nv_reservedSMEM_offset_0_alias, 0, 64
	.other		__nv_reservedSMEM_offset_0_alias,@"STO_CUDA_RESERVED_SHARED STV_DEFAULT"
__nv_reservedSMEM_offset_0_alias:
	.zero		0
	.zero		64


//--------------------- .nv.constant0._Z14softmax_kernelPKfPfPKmim --------------------------
	.section	.nv.constant0._Z14softmax_kernelPKfPfPKmim,"a",@progbits
	.sectionflags	@""
	.align	4
.nv.constant0._Z14softmax_kernelPKfPfPKmim:
	.zero		936


//--------------------- SYMBOLS --------------------------

	.type		.nv.reservedSmem.offset0,@object
	.size		.nv.reservedSmem.offset0,0x4
